//
// Generated by NVIDIA NVVM Compiler
//
// Compiler Build ID: CL-36424714
// Cuda compilation tools, release 13.0, V13.0.88
// Based on NVVM 20.0.0
//

.version 9.0
.target sm_100
.address_size 64

	// .globl	PRelu_Forward

.visible .entry PRelu_Forward(
	.param .u64 .ptr .align 1 PRelu_Forward_param_0,
	.param .u64 .ptr .align 1 PRelu_Forward_param_1,
	.param .u64 .ptr .align 1 PRelu_Forward_param_2,
	.param .u32 PRelu_Forward_param_3,
	.param .u32 PRelu_Forward_param_4,
	.param .u32 PRelu_Forward_param_5
)
{
	.reg .pred 	%p<6>;
	.reg .b32 	%r<20>;
	.reg .b32 	%f<6>;
	.reg .b64 	%rd<12>;

	ld.param.u64 	%rd1, [PRelu_Forward_param_0];
	ld.param.u64 	%rd2, [PRelu_Forward_param_1];
	ld.param.u64 	%rd3, [PRelu_Forward_param_2];
	ld.param.u32 	%r4, [PRelu_Forward_param_3];
	ld.param.u32 	%r6, [PRelu_Forward_param_4];
	ld.param.u32 	%r7, [PRelu_Forward_param_5];
	mov.u32 	%r8, %ctaid.x;
	mov.u32 	%r9, %ntid.x;
	mov.u32 	%r10, %tid.x;
	mad.lo.s32 	%r1, %r8, %r9, %r10;
	mov.u32 	%r11, %ctaid.y;
	mov.u32 	%r12, %ntid.y;
	mov.u32 	%r13, %tid.y;
	mad.lo.s32 	%r14, %r11, %r12, %r13;
	mov.u32 	%r15, %ctaid.z;
	mov.u32 	%r16, %ntid.z;
	mov.u32 	%r17, %tid.z;
	mad.lo.s32 	%r3, %r15, %r16, %r17;
	setp.ge.s32 	%p1, %r1, %r4;
	setp.ge.s32 	%p2, %r14, %r6;
	or.pred  	%p3, %p1, %p2;
	setp.ge.s32 	%p4, %r3, %r7;
	or.pred  	%p5, %p3, %p4;
	@%p5 bra 	$L__BB0_2;
	cvta.to.global.u64 	%rd4, %rd1;
	cvta.to.global.u64 	%rd5, %rd2;
	cvta.to.global.u64 	%rd6, %rd3;
	mad.lo.s32 	%r18, %r6, %r3, %r14;
	mad.lo.s32 	%r19, %r18, %r4, %r1;
	mul.wide.s32 	%rd7, %r19, 4;
	add.s64 	%rd8, %rd4, %rd7;
	ld.global.nc.f32 	%f1, [%rd8];
	mul.wide.u32 	%rd9, %r14, 4;
	add.s64 	%rd10, %rd5, %rd9;
	ld.global.nc.f32 	%f2, [%rd10];
	max.f32 	%f3, %f1, 0f00000000;
	min.f32 	%f4, %f1, 0f00000000;
	fma.rn.f32 	%f5, %f2, %f4, %f3;
	add.s64 	%rd11, %rd6, %rd7;
	st.global.f32 	[%rd11], %f5;
$L__BB0_2:
	ret;

}
	// .globl	PRelu_Backward
.visible .entry PRelu_Backward(
	.param .u64 .ptr .align 1 PRelu_Backward_param_0,
	.param .u64 .ptr .align 1 PRelu_Backward_param_1,
	.param .u64 .ptr .align 1 PRelu_Backward_param_2,
	.param .u64 .ptr .align 1 PRelu_Backward_param_3,
	.param .u64 .ptr .align 1 PRelu_Backward_param_4,
	.param .u32 PRelu_Backward_param_5,
	.param .u32 PRelu_Backward_param_6,
	.param .u32 PRelu_Backward_param_7
)
{
	.reg .pred 	%p<41>;
	.reg .b32 	%r<39>;
	.reg .b32 	%f<148>;
	.reg .b64 	%rd<33>;

	ld.param.u64 	%rd8, [PRelu_Backward_param_0];
	ld.param.u64 	%rd9, [PRelu_Backward_param_1];
	ld.param.u64 	%rd6, [PRelu_Backward_param_2];
	ld.param.u64 	%rd10, [PRelu_Backward_param_3];
	ld.param.u64 	%rd7, [PRelu_Backward_param_4];
	ld.param.u32 	%r19, [PRelu_Backward_param_5];
	ld.param.u32 	%r20, [PRelu_Backward_param_6];
	ld.param.u32 	%r21, [PRelu_Backward_param_7];
	cvta.to.global.u64 	%rd1, %rd10;
	cvta.to.global.u64 	%rd2, %rd9;
	cvta.to.global.u64 	%rd3, %rd8;
	mov.u32 	%r22, %ctaid.x;
	mov.u32 	%r23, %ntid.x;
	mov.u32 	%r24, %tid.x;
	mad.lo.s32 	%r1, %r22, %r23, %r24;
	setp.ge.s32 	%p1, %r1, %r20;
	@%p1 bra 	$L__BB1_15;
	cvta.to.global.u64 	%rd11, %rd6;
	mul.wide.s32 	%rd12, %r1, 4;
	add.s64 	%rd13, %rd11, %rd12;
	ld.global.nc.f32 	%f1, [%rd13];
	mov.f32 	%f146, 0f00000000;
	min.s32 	%r25, %r21, %r19;
	setp.lt.s32 	%p2, %r25, 1;
	@%p2 bra 	$L__BB1_14;
	and.b32  	%r2, %r19, 7;
	and.b32  	%r3, %r19, 3;
	and.b32  	%r4, %r19, 2147483640;
	and.b32  	%r5, %r19, 1;
	neg.s32 	%r6, %r4;
	add.s64 	%rd4, %rd3, 16;
	add.s64 	%rd5, %rd1, 16;
	mov.f32 	%f146, 0f00000000;
	mov.b32 	%r33, 0;
$L__BB1_3:
	setp.lt.u32 	%p3, %r19, 8;
	mad.lo.s32 	%r28, %r33, %r20, %r1;
	mul.lo.s32 	%r8, %r28, %r19;
	mov.b32 	%r37, 0;
	mov.u32 	%r34, %r8;
	mov.u32 	%r35, %r6;
	@%p3 bra 	$L__BB1_5;
$L__BB1_4:
	.pragma "nounroll";
	mul.wide.s32 	%rd14, %r34, 4;
	add.s64 	%rd15, %rd4, %rd14;
	add.s64 	%rd16, %rd2, %rd14;
	add.s64 	%rd17, %rd5, %rd14;
	ld.global.nc.f32 	%f19, [%rd15+-16];
	ld.global.nc.f32 	%f20, [%rd16];
	setp.gt.f32 	%p4, %f19, 0f00000000;
	selp.f32 	%f21, 0f3F800000, 0f00000000, %p4;
	setp.le.f32 	%p5, %f19, 0f00000000;
	selp.f32 	%f22, 0f3F800000, 0f00000000, %p5;
	fma.rn.f32 	%f23, %f1, %f22, %f21;
	mul.f32 	%f24, %f20, %f23;
	st.global.f32 	[%rd17+-16], %f24;
	mul.f32 	%f25, %f19, %f22;
	fma.rn.f32 	%f26, %f25, %f20, %f146;
	ld.global.nc.f32 	%f27, [%rd15+-12];
	ld.global.nc.f32 	%f28, [%rd16+4];
	setp.gt.f32 	%p6, %f27, 0f00000000;
	selp.f32 	%f29, 0f3F800000, 0f00000000, %p6;
	setp.le.f32 	%p7, %f27, 0f00000000;
	selp.f32 	%f30, 0f3F800000, 0f00000000, %p7;
	fma.rn.f32 	%f31, %f1, %f30, %f29;
	mul.f32 	%f32, %f28, %f31;
	st.global.f32 	[%rd17+-12], %f32;
	mul.f32 	%f33, %f27, %f30;
	fma.rn.f32 	%f34, %f33, %f28, %f26;
	ld.global.nc.f32 	%f35, [%rd15+-8];
	ld.global.nc.f32 	%f36, [%rd16+8];
	setp.gt.f32 	%p8, %f35, 0f00000000;
	selp.f32 	%f37, 0f3F800000, 0f00000000, %p8;
	setp.le.f32 	%p9, %f35, 0f00000000;
	selp.f32 	%f38, 0f3F800000, 0f00000000, %p9;
	fma.rn.f32 	%f39, %f1, %f38, %f37;
	mul.f32 	%f40, %f36, %f39;
	st.global.f32 	[%rd17+-8], %f40;
	mul.f32 	%f41, %f35, %f38;
	fma.rn.f32 	%f42, %f41, %f36, %f34;
	ld.global.nc.f32 	%f43, [%rd15+-4];
	ld.global.nc.f32 	%f44, [%rd16+12];
	setp.gt.f32 	%p10, %f43, 0f00000000;
	selp.f32 	%f45, 0f3F800000, 0f00000000, %p10;
	setp.le.f32 	%p11, %f43, 0f00000000;
	selp.f32 	%f46, 0f3F800000, 0f00000000, %p11;
	fma.rn.f32 	%f47, %f1, %f46, %f45;
	mul.f32 	%f48, %f44, %f47;
	st.global.f32 	[%rd17+-4], %f48;
	mul.f32 	%f49, %f43, %f46;
	fma.rn.f32 	%f50, %f49, %f44, %f42;
	ld.global.nc.f32 	%f51, [%rd15];
	ld.global.nc.f32 	%f52, [%rd16+16];
	setp.gt.f32 	%p12, %f51, 0f00000000;
	selp.f32 	%f53, 0f3F800000, 0f00000000, %p12;
	setp.le.f32 	%p13, %f51, 0f00000000;
	selp.f32 	%f54, 0f3F800000, 0f00000000, %p13;
	fma.rn.f32 	%f55, %f1, %f54, %f53;
	mul.f32 	%f56, %f52, %f55;
	st.global.f32 	[%rd17], %f56;
	mul.f32 	%f57, %f51, %f54;
	fma.rn.f32 	%f58, %f57, %f52, %f50;
	ld.global.nc.f32 	%f59, [%rd15+4];
	ld.global.nc.f32 	%f60, [%rd16+20];
	setp.gt.f32 	%p14, %f59, 0f00000000;
	selp.f32 	%f61, 0f3F800000, 0f00000000, %p14;
	setp.le.f32 	%p15, %f59, 0f00000000;
	selp.f32 	%f62, 0f3F800000, 0f00000000, %p15;
	fma.rn.f32 	%f63, %f1, %f62, %f61;
	mul.f32 	%f64, %f60, %f63;
	st.global.f32 	[%rd17+4], %f64;
	mul.f32 	%f65, %f59, %f62;
	fma.rn.f32 	%f66, %f65, %f60, %f58;
	ld.global.nc.f32 	%f67, [%rd15+8];
	ld.global.nc.f32 	%f68, [%rd16+24];
	setp.gt.f32 	%p16, %f67, 0f00000000;
	selp.f32 	%f69, 0f3F800000, 0f00000000, %p16;
	setp.le.f32 	%p17, %f67, 0f00000000;
	selp.f32 	%f70, 0f3F800000, 0f00000000, %p17;
	fma.rn.f32 	%f71, %f1, %f70, %f69;
	mul.f32 	%f72, %f68, %f71;
	st.global.f32 	[%rd17+8], %f72;
	mul.f32 	%f73, %f67, %f70;
	fma.rn.f32 	%f74, %f73, %f68, %f66;
	ld.global.nc.f32 	%f75, [%rd15+12];
	ld.global.nc.f32 	%f76, [%rd16+28];
	setp.gt.f32 	%p18, %f75, 0f00000000;
	selp.f32 	%f77, 0f3F800000, 0f00000000, %p18;
	setp.le.f32 	%p19, %f75, 0f00000000;
	selp.f32 	%f78, 0f3F800000, 0f00000000, %p19;
	fma.rn.f32 	%f79, %f1, %f78, %f77;
	mul.f32 	%f80, %f76, %f79;
	st.global.f32 	[%rd17+12], %f80;
	mul.f32 	%f81, %f75, %f78;
	fma.rn.f32 	%f146, %f81, %f76, %f74;
	add.s32 	%r35, %r35, 8;
	add.s32 	%r34, %r34, 8;
	setp.eq.s32 	%p20, %r35, 0;
	mov.u32 	%r37, %r4;
	@%p20 bra 	$L__BB1_5;
	bra.uni 	$L__BB1_4;
$L__BB1_5:
	setp.eq.s32 	%p21, %r2, 0;
	@%p21 bra 	$L__BB1_13;
	add.s32 	%r29, %r2, -1;
	setp.lt.u32 	%p22, %r29, 3;
	@%p22 bra 	$L__BB1_8;
	add.s32 	%r30, %r37, %r8;
	mul.wide.s32 	%rd18, %r30, 4;
	add.s64 	%rd19, %rd3, %rd18;
	ld.global.nc.f32 	%f83, [%rd19];
	add.s64 	%rd20, %rd2, %rd18;
	ld.global.nc.f32 	%f84, [%rd20];
	setp.gt.f32 	%p23, %f83, 0f00000000;
	selp.f32 	%f85, 0f3F800000, 0f00000000, %p23;
	setp.le.f32 	%p24, %f83, 0f00000000;
	selp.f32 	%f86, 0f3F800000, 0f00000000, %p24;
	fma.rn.f32 	%f87, %f1, %f86, %f85;
	mul.f32 	%f88, %f84, %f87;
	add.s64 	%rd21, %rd1, %rd18;
	st.global.f32 	[%rd21], %f88;
	mul.f32 	%f89, %f83, %f86;
	fma.rn.f32 	%f90, %f89, %f84, %f146;
	ld.global.nc.f32 	%f91, [%rd19+4];
	ld.global.nc.f32 	%f92, [%rd20+4];
	setp.gt.f32 	%p25, %f91, 0f00000000;
	selp.f32 	%f93, 0f3F800000, 0f00000000, %p25;
	setp.le.f32 	%p26, %f91, 0f00000000;
	selp.f32 	%f94, 0f3F800000, 0f00000000, %p26;
	fma.rn.f32 	%f95, %f1, %f94, %f93;
	mul.f32 	%f96, %f92, %f95;
	st.global.f32 	[%rd21+4], %f96;
	mul.f32 	%f97, %f91, %f94;
	fma.rn.f32 	%f98, %f97, %f92, %f90;
	ld.global.nc.f32 	%f99, [%rd19+8];
	ld.global.nc.f32 	%f100, [%rd20+8];
	setp.gt.f32 	%p27, %f99, 0f00000000;
	selp.f32 	%f101, 0f3F800000, 0f00000000, %p27;
	setp.le.f32 	%p28, %f99, 0f00000000;
	selp.f32 	%f102, 0f3F800000, 0f00000000, %p28;
	fma.rn.f32 	%f103, %f1, %f102, %f101;
	mul.f32 	%f104, %f100, %f103;
	st.global.f32 	[%rd21+8], %f104;
	mul.f32 	%f105, %f99, %f102;
	fma.rn.f32 	%f106, %f105, %f100, %f98;
	ld.global.nc.f32 	%f107, [%rd19+12];
	ld.global.nc.f32 	%f108, [%rd20+12];
	setp.gt.f32 	%p29, %f107, 0f00000000;
	selp.f32 	%f109, 0f3F800000, 0f00000000, %p29;
	setp.le.f32 	%p30, %f107, 0f00000000;
	selp.f32 	%f110, 0f3F800000, 0f00000000, %p30;
	fma.rn.f32 	%f111, %f1, %f110, %f109;
	mul.f32 	%f112, %f108, %f111;
	st.global.f32 	[%rd21+12], %f112;
	mul.f32 	%f113, %f107, %f110;
	fma.rn.f32 	%f146, %f113, %f108, %f106;
	add.s32 	%r37, %r37, 4;
$L__BB1_8:
	setp.eq.s32 	%p31, %r3, 0;
	@%p31 bra 	$L__BB1_13;
	setp.eq.s32 	%p32, %r3, 1;
	@%p32 bra 	$L__BB1_11;
	add.s32 	%r31, %r37, %r8;
	mul.wide.s32 	%rd22, %r31, 4;
	add.s64 	%rd23, %rd3, %rd22;
	ld.global.nc.f32 	%f115, [%rd23];
	add.s64 	%rd24, %rd2, %rd22;
	ld.global.nc.f32 	%f116, [%rd24];
	setp.gt.f32 	%p33, %f115, 0f00000000;
	selp.f32 	%f117, 0f3F800000, 0f00000000, %p33;
	setp.le.f32 	%p34, %f115, 0f00000000;
	selp.f32 	%f118, 0f3F800000, 0f00000000, %p34;
	fma.rn.f32 	%f119, %f1, %f118, %f117;
	mul.f32 	%f120, %f116, %f119;
	add.s64 	%rd25, %rd1, %rd22;
	st.global.f32 	[%rd25], %f120;
	mul.f32 	%f121, %f115, %f118;
	fma.rn.f32 	%f122, %f121, %f116, %f146;
	ld.global.nc.f32 	%f123, [%rd23+4];
	ld.global.nc.f32 	%f124, [%rd24+4];
	setp.gt.f32 	%p35, %f123, 0f00000000;
	selp.f32 	%f125, 0f3F800000, 0f00000000, %p35;
	setp.le.f32 	%p36, %f123, 0f00000000;
	selp.f32 	%f126, 0f3F800000, 0f00000000, %p36;
	fma.rn.f32 	%f127, %f1, %f126, %f125;
	mul.f32 	%f128, %f124, %f127;
	st.global.f32 	[%rd25+4], %f128;
	mul.f32 	%f129, %f123, %f126;
	fma.rn.f32 	%f146, %f129, %f124, %f122;
	add.s32 	%r37, %r37, 2;
$L__BB1_11:
	setp.eq.s32 	%p37, %r5, 0;
	@%p37 bra 	$L__BB1_13;
	add.s32 	%r32, %r37, %r8;
	mul.wide.s32 	%rd26, %r32, 4;
	add.s64 	%rd27, %rd3, %rd26;
	ld.global.nc.f32 	%f130, [%rd27];
	add.s64 	%rd28, %rd2, %rd26;
	ld.global.nc.f32 	%f131, [%rd28];
	setp.gt.f32 	%p38, %f130, 0f00000000;
	selp.f32 	%f132, 0f3F800000, 0f00000000, %p38;
	setp.le.f32 	%p39, %f130, 0f00000000;
	selp.f32 	%f133, 0f3F800000, 0f00000000, %p39;
	fma.rn.f32 	%f134, %f1, %f133, %f132;
	mul.f32 	%f135, %f131, %f134;
	add.s64 	%rd29, %rd1, %rd26;
	st.global.f32 	[%rd29], %f135;
	mul.f32 	%f136, %f130, %f133;
	fma.rn.f32 	%f146, %f136, %f131, %f146;
$L__BB1_13:
	add.s32 	%r33, %r33, 1;
	setp.ne.s32 	%p40, %r33, %r21;
	@%p40 bra 	$L__BB1_3;
$L__BB1_14:
	cvt.rn.f32.s32 	%f137, %r21;
	div.rn.f32 	%f138, %f146, %f137;
	cvta.to.global.u64 	%rd30, %rd7;
	mul.wide.s32 	%rd31, %r1, 4;
	add.s64 	%rd32, %rd30, %rd31;
	st.global.f32 	[%rd32], %f138;
$L__BB1_15:
	ret;

}
	// .globl	PRelu_Backward1
.visible .entry PRelu_Backward1(
	.param .u64 .ptr .align 1 PRelu_Backward1_param_0,
	.param .u64 .ptr .align 1 PRelu_Backward1_param_1,
	.param .u64 .ptr .align 1 PRelu_Backward1_param_2,
	.param .u64 .ptr .align 1 PRelu_Backward1_param_3,
	.param .u64 .ptr .align 1 PRelu_Backward1_param_4,
	.param .u64 .ptr .align 1 PRelu_Backward1_param_5,
	.param .u32 PRelu_Backward1_param_6,
	.param .u32 PRelu_Backward1_param_7,
	.param .u32 PRelu_Backward1_param_8
)
{
	.reg .pred 	%p<43>;
	.reg .b32 	%r<38>;
	.reg .b32 	%f<144>;
	.reg .b64 	%rd<31>;

	ld.param.u64 	%rd6, [PRelu_Backward1_param_0];
	ld.param.u64 	%rd7, [PRelu_Backward1_param_1];
	ld.param.u64 	%rd4, [PRelu_Backward1_param_2];
	ld.param.u64 	%rd8, [PRelu_Backward1_param_3];
	ld.param.u64 	%rd5, [PRelu_Backward1_param_5];
	ld.param.u32 	%r17, [PRelu_Backward1_param_6];
	ld.param.u32 	%r18, [PRelu_Backward1_param_7];
	ld.param.u32 	%r19, [PRelu_Backward1_param_8];
	cvta.to.global.u64 	%rd1, %rd8;
	cvta.to.global.u64 	%rd2, %rd7;
	cvta.to.global.u64 	%rd3, %rd6;
	mov.u32 	%r20, %ctaid.x;
	mov.u32 	%r21, %ntid.x;
	mov.u32 	%r22, %tid.x;
	mad.lo.s32 	%r1, %r20, %r21, %r22;
	mov.u32 	%r23, %ctaid.y;
	mov.u32 	%r24, %ntid.y;
	mov.u32 	%r25, %tid.y;
	mad.lo.s32 	%r2, %r23, %r24, %r25;
	setp.ge.s32 	%p1, %r1, %r18;
	setp.ge.s32 	%p2, %r2, %r19;
	or.pred  	%p3, %p1, %p2;
	@%p3 bra 	$L__BB2_14;
	cvta.to.global.u64 	%rd9, %rd4;
	mul.wide.s32 	%rd10, %r1, 4;
	add.s64 	%rd11, %rd9, %rd10;
	ld.global.nc.f32 	%f1, [%rd11];
	setp.lt.s32 	%p4, %r17, 1;
	mov.f32 	%f143, 0f00000000;
	@%p4 bra 	$L__BB2_13;
	mad.lo.s32 	%r27, %r18, %r2, %r1;
	mul.lo.s32 	%r3, %r27, %r17;
	and.b32  	%r4, %r17, 7;
	setp.lt.u32 	%p5, %r17, 8;
	mov.f32 	%f143, 0f00000000;
	mov.b32 	%r36, 0;
	@%p5 bra 	$L__BB2_5;
	and.b32  	%r36, %r17, 2147483640;
	neg.s32 	%r34, %r36;
	mov.f32 	%f143, 0f00000000;
	mov.u32 	%r33, %r3;
$L__BB2_4:
	.pragma "nounroll";
	mul.wide.s32 	%rd12, %r33, 4;
	add.s64 	%rd13, %rd3, %rd12;
	add.s64 	%rd14, %rd2, %rd12;
	add.s64 	%rd15, %rd1, %rd12;
	ld.global.nc.f32 	%f18, [%rd13];
	ld.global.nc.f32 	%f19, [%rd14];
	setp.gt.f32 	%p6, %f18, 0f00000000;
	selp.f32 	%f20, 0f3F800000, 0f00000000, %p6;
	setp.le.f32 	%p7, %f18, 0f00000000;
	selp.f32 	%f21, 0f3F800000, 0f00000000, %p7;
	fma.rn.f32 	%f22, %f1, %f21, %f20;
	mul.f32 	%f23, %f19, %f22;
	st.global.f32 	[%rd15], %f23;
	mul.f32 	%f24, %f18, %f21;
	fma.rn.f32 	%f25, %f24, %f19, %f143;
	ld.global.nc.f32 	%f26, [%rd13+4];
	ld.global.nc.f32 	%f27, [%rd14+4];
	setp.gt.f32 	%p8, %f26, 0f00000000;
	selp.f32 	%f28, 0f3F800000, 0f00000000, %p8;
	setp.le.f32 	%p9, %f26, 0f00000000;
	selp.f32 	%f29, 0f3F800000, 0f00000000, %p9;
	fma.rn.f32 	%f30, %f1, %f29, %f28;
	mul.f32 	%f31, %f27, %f30;
	st.global.f32 	[%rd15+4], %f31;
	mul.f32 	%f32, %f26, %f29;
	fma.rn.f32 	%f33, %f32, %f27, %f25;
	ld.global.nc.f32 	%f34, [%rd13+8];
	ld.global.nc.f32 	%f35, [%rd14+8];
	setp.gt.f32 	%p10, %f34, 0f00000000;
	selp.f32 	%f36, 0f3F800000, 0f00000000, %p10;
	setp.le.f32 	%p11, %f34, 0f00000000;
	selp.f32 	%f37, 0f3F800000, 0f00000000, %p11;
	fma.rn.f32 	%f38, %f1, %f37, %f36;
	mul.f32 	%f39, %f35, %f38;
	st.global.f32 	[%rd15+8], %f39;
	mul.f32 	%f40, %f34, %f37;
	fma.rn.f32 	%f41, %f40, %f35, %f33;
	ld.global.nc.f32 	%f42, [%rd13+12];
	ld.global.nc.f32 	%f43, [%rd14+12];
	setp.gt.f32 	%p12, %f42, 0f00000000;
	selp.f32 	%f44, 0f3F800000, 0f00000000, %p12;
	setp.le.f32 	%p13, %f42, 0f00000000;
	selp.f32 	%f45, 0f3F800000, 0f00000000, %p13;
	fma.rn.f32 	%f46, %f1, %f45, %f44;
	mul.f32 	%f47, %f43, %f46;
	st.global.f32 	[%rd15+12], %f47;
	mul.f32 	%f48, %f42, %f45;
	fma.rn.f32 	%f49, %f48, %f43, %f41;
	ld.global.nc.f32 	%f50, [%rd13+16];
	ld.global.nc.f32 	%f51, [%rd14+16];
	setp.gt.f32 	%p14, %f50, 0f00000000;
	selp.f32 	%f52, 0f3F800000, 0f00000000, %p14;
	setp.le.f32 	%p15, %f50, 0f00000000;
	selp.f32 	%f53, 0f3F800000, 0f00000000, %p15;
	fma.rn.f32 	%f54, %f1, %f53, %f52;
	mul.f32 	%f55, %f51, %f54;
	st.global.f32 	[%rd15+16], %f55;
	mul.f32 	%f56, %f50, %f53;
	fma.rn.f32 	%f57, %f56, %f51, %f49;
	ld.global.nc.f32 	%f58, [%rd13+20];
	ld.global.nc.f32 	%f59, [%rd14+20];
	setp.gt.f32 	%p16, %f58, 0f00000000;
	selp.f32 	%f60, 0f3F800000, 0f00000000, %p16;
	setp.le.f32 	%p17, %f58, 0f00000000;
	selp.f32 	%f61, 0f3F800000, 0f00000000, %p17;
	fma.rn.f32 	%f62, %f1, %f61, %f60;
	mul.f32 	%f63, %f59, %f62;
	st.global.f32 	[%rd15+20], %f63;
	mul.f32 	%f64, %f58, %f61;
	fma.rn.f32 	%f65, %f64, %f59, %f57;
	ld.global.nc.f32 	%f66, [%rd13+24];
	ld.global.nc.f32 	%f67, [%rd14+24];
	setp.gt.f32 	%p18, %f66, 0f00000000;
	selp.f32 	%f68, 0f3F800000, 0f00000000, %p18;
	setp.le.f32 	%p19, %f66, 0f00000000;
	selp.f32 	%f69, 0f3F800000, 0f00000000, %p19;
	fma.rn.f32 	%f70, %f1, %f69, %f68;
	mul.f32 	%f71, %f67, %f70;
	st.global.f32 	[%rd15+24], %f71;
	mul.f32 	%f72, %f66, %f69;
	fma.rn.f32 	%f73, %f72, %f67, %f65;
	ld.global.nc.f32 	%f74, [%rd13+28];
	ld.global.nc.f32 	%f75, [%rd14+28];
	setp.gt.f32 	%p20, %f74, 0f00000000;
	selp.f32 	%f76, 0f3F800000, 0f00000000, %p20;
	setp.le.f32 	%p21, %f74, 0f00000000;
	selp.f32 	%f77, 0f3F800000, 0f00000000, %p21;
	fma.rn.f32 	%f78, %f1, %f77, %f76;
	mul.f32 	%f79, %f75, %f78;
	st.global.f32 	[%rd15+28], %f79;
	mul.f32 	%f80, %f74, %f77;
	fma.rn.f32 	%f143, %f80, %f75, %f73;
	add.s32 	%r34, %r34, 8;
	add.s32 	%r33, %r33, 8;
	setp.ne.s32 	%p22, %r34, 0;
	@%p22 bra 	$L__BB2_4;
$L__BB2_5:
	setp.eq.s32 	%p23, %r4, 0;
	@%p23 bra 	$L__BB2_13;
	and.b32  	%r12, %r17, 3;
	setp.lt.u32 	%p24, %r4, 4;
	@%p24 bra 	$L__BB2_8;
	add.s32 	%r28, %r36, %r3;
	mul.wide.s32 	%rd16, %r28, 4;
	add.s64 	%rd17, %rd3, %rd16;
	ld.global.nc.f32 	%f82, [%rd17];
	add.s64 	%rd18, %rd2, %rd16;
	ld.global.nc.f32 	%f83, [%rd18];
	setp.gt.f32 	%p25, %f82, 0f00000000;
	selp.f32 	%f84, 0f3F800000, 0f00000000, %p25;
	setp.le.f32 	%p26, %f82, 0f00000000;
	selp.f32 	%f85, 0f3F800000, 0f00000000, %p26;
	fma.rn.f32 	%f86, %f1, %f85, %f84;
	mul.f32 	%f87, %f83, %f86;
	add.s64 	%rd19, %rd1, %rd16;
	st.global.f32 	[%rd19], %f87;
	mul.f32 	%f88, %f82, %f85;
	fma.rn.f32 	%f89, %f88, %f83, %f143;
	ld.global.nc.f32 	%f90, [%rd17+4];
	ld.global.nc.f32 	%f91, [%rd18+4];
	setp.gt.f32 	%p27, %f90, 0f00000000;
	selp.f32 	%f92, 0f3F800000, 0f00000000, %p27;
	setp.le.f32 	%p28, %f90, 0f00000000;
	selp.f32 	%f93, 0f3F800000, 0f00000000, %p28;
	fma.rn.f32 	%f94, %f1, %f93, %f92;
	mul.f32 	%f95, %f91, %f94;
	st.global.f32 	[%rd19+4], %f95;
	mul.f32 	%f96, %f90, %f93;
	fma.rn.f32 	%f97, %f96, %f91, %f89;
	ld.global.nc.f32 	%f98, [%rd17+8];
	ld.global.nc.f32 	%f99, [%rd18+8];
	setp.gt.f32 	%p29, %f98, 0f00000000;
	selp.f32 	%f100, 0f3F800000, 0f00000000, %p29;
	setp.le.f32 	%p30, %f98, 0f00000000;
	selp.f32 	%f101, 0f3F800000, 0f00000000, %p30;
	fma.rn.f32 	%f102, %f1, %f101, %f100;
	mul.f32 	%f103, %f99, %f102;
	st.global.f32 	[%rd19+8], %f103;
	mul.f32 	%f104, %f98, %f101;
	fma.rn.f32 	%f105, %f104, %f99, %f97;
	ld.global.nc.f32 	%f106, [%rd17+12];
	ld.global.nc.f32 	%f107, [%rd18+12];
	setp.gt.f32 	%p31, %f106, 0f00000000;
	selp.f32 	%f108, 0f3F800000, 0f00000000, %p31;
	setp.le.f32 	%p32, %f106, 0f00000000;
	selp.f32 	%f109, 0f3F800000, 0f00000000, %p32;
	fma.rn.f32 	%f110, %f1, %f109, %f108;
	mul.f32 	%f111, %f107, %f110;
	st.global.f32 	[%rd19+12], %f111;
	mul.f32 	%f112, %f106, %f109;
	fma.rn.f32 	%f143, %f112, %f107, %f105;
	add.s32 	%r36, %r36, 4;
$L__BB2_8:
	setp.eq.s32 	%p33, %r12, 0;
	@%p33 bra 	$L__BB2_13;
	setp.eq.s32 	%p34, %r12, 1;
	@%p34 bra 	$L__BB2_11;
	add.s32 	%r29, %r36, %r3;
	mul.wide.s32 	%rd20, %r29, 4;
	add.s64 	%rd21, %rd3, %rd20;
	ld.global.nc.f32 	%f114, [%rd21];
	add.s64 	%rd22, %rd2, %rd20;
	ld.global.nc.f32 	%f115, [%rd22];
	setp.gt.f32 	%p35, %f114, 0f00000000;
	selp.f32 	%f116, 0f3F800000, 0f00000000, %p35;
	setp.le.f32 	%p36, %f114, 0f00000000;
	selp.f32 	%f117, 0f3F800000, 0f00000000, %p36;
	fma.rn.f32 	%f118, %f1, %f117, %f116;
	mul.f32 	%f119, %f115, %f118;
	add.s64 	%rd23, %rd1, %rd20;
	st.global.f32 	[%rd23], %f119;
	mul.f32 	%f120, %f114, %f117;
	fma.rn.f32 	%f121, %f120, %f115, %f143;
	ld.global.nc.f32 	%f122, [%rd21+4];
	ld.global.nc.f32 	%f123, [%rd22+4];
	setp.gt.f32 	%p37, %f122, 0f00000000;
	selp.f32 	%f124, 0f3F800000, 0f00000000, %p37;
	setp.le.f32 	%p38, %f122, 0f00000000;
	selp.f32 	%f125, 0f3F800000, 0f00000000, %p38;
	fma.rn.f32 	%f126, %f1, %f125, %f124;
	mul.f32 	%f127, %f123, %f126;
	st.global.f32 	[%rd23+4], %f127;
	mul.f32 	%f128, %f122, %f125;
	fma.rn.f32 	%f143, %f128, %f123, %f121;
	add.s32 	%r36, %r36, 2;
$L__BB2_11:
	and.b32  	%r30, %r17, 1;
	setp.eq.b32 	%p39, %r30, 1;
	not.pred 	%p40, %p39;
	@%p40 bra 	$L__BB2_13;
	add.s32 	%r31, %r36, %r3;
	mul.wide.s32 	%rd24, %r31, 4;
	add.s64 	%rd25, %rd3, %rd24;
	ld.global.nc.f32 	%f129, [%rd25];
	add.s64 	%rd26, %rd2, %rd24;
	ld.global.nc.f32 	%f130, [%rd26];
	setp.gt.f32 	%p41, %f129, 0f00000000;
	selp.f32 	%f131, 0f3F800000, 0f00000000, %p41;
	setp.le.f32 	%p42, %f129, 0f00000000;
	selp.f32 	%f132, 0f3F800000, 0f00000000, %p42;
	fma.rn.f32 	%f133, %f1, %f132, %f131;
	mul.f32 	%f134, %f130, %f133;
	add.s64 	%rd27, %rd1, %rd24;
	st.global.f32 	[%rd27], %f134;
	mul.f32 	%f135, %f129, %f132;
	fma.rn.f32 	%f143, %f135, %f130, %f143;
$L__BB2_13:
	mad.lo.s32 	%r32, %r19, %r1, %r2;
	cvta.to.global.u64 	%rd28, %rd5;
	mul.wide.s32 	%rd29, %r32, 4;
	add.s64 	%rd30, %rd28, %rd29;
	st.global.f32 	[%rd30], %f143;
$L__BB2_14:
	ret;

}
	// .globl	PRelu_Backward2
.visible .entry PRelu_Backward2(
	.param .u64 .ptr .align 1 PRelu_Backward2_param_0,
	.param .u64 .ptr .align 1 PRelu_Backward2_param_1,
	.param .u64 .ptr .align 1 PRelu_Backward2_param_2,
	.param .u64 .ptr .align 1 PRelu_Backward2_param_3,
	.param .u64 .ptr .align 1 PRelu_Backward2_param_4,
	.param .u64 .ptr .align 1 PRelu_Backward2_param_5,
	.param .u32 PRelu_Backward2_param_6,
	.param .u32 PRelu_Backward2_param_7,
	.param .u32 PRelu_Backward2_param_8
)
{
	.reg .pred 	%p<11>;
	.reg .b32 	%r<38>;
	.reg .b32 	%f<85>;
	.reg .b64 	%rd<16>;

	ld.param.u64 	%rd3, [PRelu_Backward2_param_4];
	ld.param.u64 	%rd4, [PRelu_Backward2_param_5];
	ld.param.u32 	%r24, [PRelu_Backward2_param_7];
	ld.param.u32 	%r23, [PRelu_Backward2_param_8];
	cvta.to.global.u64 	%rd1, %rd4;
	mov.u32 	%r25, %ctaid.x;
	mov.u32 	%r26, %ntid.x;
	mov.u32 	%r27, %tid.x;
	mad.lo.s32 	%r1, %r25, %r26, %r27;
	setp.ge.s32 	%p1, %r1, %r24;
	@%p1 bra 	$L__BB3_15;
	setp.lt.s32 	%p2, %r23, 1;
	mov.f32 	%f84, 0f00000000;
	@%p2 bra 	$L__BB3_14;
	mul.lo.s32 	%r2, %r23, %r1;
	and.b32  	%r3, %r23, 15;
	setp.lt.u32 	%p3, %r23, 16;
	mov.f32 	%f84, 0f00000000;
	mov.b32 	%r34, 0;
	@%p3 bra 	$L__BB3_5;
	and.b32  	%r34, %r23, 2147483632;
	neg.s32 	%r32, %r34;
	add.s64 	%rd2, %rd1, 32;
	mov.f32 	%f84, 0f00000000;
	mov.u32 	%r31, %r2;
$L__BB3_4:
	.pragma "nounroll";
	mul.wide.s32 	%rd5, %r31, 4;
	add.s64 	%rd6, %rd2, %rd5;
	ld.global.nc.f32 	%f18, [%rd6+-32];
	add.f32 	%f19, %f84, %f18;
	ld.global.nc.f32 	%f20, [%rd6+-28];
	add.f32 	%f21, %f19, %f20;
	ld.global.nc.f32 	%f22, [%rd6+-24];
	add.f32 	%f23, %f21, %f22;
	ld.global.nc.f32 	%f24, [%rd6+-20];
	add.f32 	%f25, %f23, %f24;
	ld.global.nc.f32 	%f26, [%rd6+-16];
	add.f32 	%f27, %f25, %f26;
	ld.global.nc.f32 	%f28, [%rd6+-12];
	add.f32 	%f29, %f27, %f28;
	ld.global.nc.f32 	%f30, [%rd6+-8];
	add.f32 	%f31, %f29, %f30;
	ld.global.nc.f32 	%f32, [%rd6+-4];
	add.f32 	%f33, %f31, %f32;
	ld.global.nc.f32 	%f34, [%rd6];
	add.f32 	%f35, %f33, %f34;
	ld.global.nc.f32 	%f36, [%rd6+4];
	add.f32 	%f37, %f35, %f36;
	ld.global.nc.f32 	%f38, [%rd6+8];
	add.f32 	%f39, %f37, %f38;
	ld.global.nc.f32 	%f40, [%rd6+12];
	add.f32 	%f41, %f39, %f40;
	ld.global.nc.f32 	%f42, [%rd6+16];
	add.f32 	%f43, %f41, %f42;
	ld.global.nc.f32 	%f44, [%rd6+20];
	add.f32 	%f45, %f43, %f44;
	ld.global.nc.f32 	%f46, [%rd6+24];
	add.f32 	%f47, %f45, %f46;
	ld.global.nc.f32 	%f48, [%rd6+28];
	add.f32 	%f84, %f47, %f48;
	add.s32 	%r32, %r32, 16;
	add.s32 	%r31, %r31, 16;
	setp.ne.s32 	%p4, %r32, 0;
	@%p4 bra 	$L__BB3_4;
$L__BB3_5:
	setp.eq.s32 	%p5, %r3, 0;
	@%p5 bra 	$L__BB3_14;
	and.b32  	%r11, %r23, 7;
	setp.lt.u32 	%p6, %r3, 8;
	@%p6 bra 	$L__BB3_8;
	add.s32 	%r29, %r34, %r2;
	mul.wide.s32 	%rd7, %r29, 4;
	add.s64 	%rd8, %rd1, %rd7;
	ld.global.nc.f32 	%f50, [%rd8];
	add.f32 	%f51, %f84, %f50;
	ld.global.nc.f32 	%f52, [%rd8+4];
	add.f32 	%f53, %f51, %f52;
	ld.global.nc.f32 	%f54, [%rd8+8];
	add.f32 	%f55, %f53, %f54;
	ld.global.nc.f32 	%f56, [%rd8+12];
	add.f32 	%f57, %f55, %f56;
	ld.global.nc.f32 	%f58, [%rd8+16];
	add.f32 	%f59, %f57, %f58;
	ld.global.nc.f32 	%f60, [%rd8+20];
	add.f32 	%f61, %f59, %f60;
	ld.global.nc.f32 	%f62, [%rd8+24];
	add.f32 	%f63, %f61, %f62;
	ld.global.nc.f32 	%f64, [%rd8+28];
	add.f32 	%f84, %f63, %f64;
	add.s32 	%r34, %r34, 8;
$L__BB3_8:
	setp.eq.s32 	%p7, %r11, 0;
	@%p7 bra 	$L__BB3_14;
	and.b32  	%r14, %r23, 3;
	setp.lt.u32 	%p8, %r11, 4;
	@%p8 bra 	$L__BB3_11;
	add.s32 	%r30, %r34, %r2;
	mul.wide.s32 	%rd9, %r30, 4;
	add.s64 	%rd10, %rd1, %rd9;
	ld.global.nc.f32 	%f66, [%rd10];
	add.f32 	%f67, %f84, %f66;
	ld.global.nc.f32 	%f68, [%rd10+4];
	add.f32 	%f69, %f67, %f68;
	ld.global.nc.f32 	%f70, [%rd10+8];
	add.f32 	%f71, %f69, %f70;
	ld.global.nc.f32 	%f72, [%rd10+12];
	add.f32 	%f84, %f71, %f72;
	add.s32 	%r34, %r34, 4;
$L__BB3_11:
	setp.eq.s32 	%p9, %r14, 0;
	@%p9 bra 	$L__BB3_14;
	add.s32 	%r37, %r34, %r2;
	neg.s32 	%r36, %r14;
$L__BB3_13:
	.pragma "nounroll";
	mul.wide.s32 	%rd11, %r37, 4;
	add.s64 	%rd12, %rd1, %rd11;
	ld.global.nc.f32 	%f73, [%rd12];
	add.f32 	%f84, %f84, %f73;
	add.s32 	%r37, %r37, 1;
	add.s32 	%r36, %r36, 1;
	setp.ne.s32 	%p10, %r36, 0;
	@%p10 bra 	$L__BB3_13;
$L__BB3_14:
	cvt.rn.f32.s32 	%f74, %r23;
	div.rn.f32 	%f75, %f84, %f74;
	cvta.to.global.u64 	%rd13, %rd3;
	mul.wide.s32 	%rd14, %r1, 4;
	add.s64 	%rd15, %rd13, %rd14;
	st.global.f32 	[%rd15], %f75;
$L__BB3_15:
	ret;

}


// ===== COMPILED SASS (sm_100) =====

	.target	sm_100

	.elftype	@"ET_EXEC"


//--------------------- .note.nv.tkinfo           --------------------------
	.section	.note.nv.tkinfo,"",@"SHT_NOTE"
	.sectionflags	@"SHF_NOTE_NV_TKINFO"
	.tkinfo
        /*0018*/ 	.word	0x00000002
        /*0030*/ 	.string	""
        /*0030*/ 	.string	"ptxas"
        /*0030*/ 	.string	"Cuda compilation tools, release 13.0, V13.0.88"
        /*0030*/ 	.string	"Build cuda_13.0.r13.0/compiler.36424714_0"
        /*0030*/ 	.string	"-arch sm_100 -m 64 "



//--------------------- .note.nv.cuinfo           --------------------------
	.section	.note.nv.cuinfo,"",@"SHT_NOTE"
	.sectionflags	@"SHF_NOTE_NV_CUINFO"
        /*0018*/ 	.short	0x0002
        /*001a*/ 	.short	0x0064
        /*001c*/ 	.short	0x0082
	.zero		2


//--------------------- .nv.info                  --------------------------
	.section	.nv.info,"",@"SHT_CUDA_INFO"
	.align	4


	//----- nvinfo : EIATTR_REGCOUNT
	.align		4
        /*0000*/ 	.byte	0x04, 0x2f
        /*0002*/ 	.short	(.L_1 - .L_0)
	.align		4
.L_0:
        /*0004*/ 	.word	index@(PRelu_Forward)
        /*0008*/ 	.word	0x0000000e


	//----- nvinfo : EIATTR_FRAME_SIZE
	.align		4
.L_1:
        /*000c*/ 	.byte	0x04, 0x11
        /*000e*/ 	.short	(.L_3 - .L_2)
	.align		4
.L_2:
        /*0010*/ 	.word	index@(PRelu_Forward)
        /*0014*/ 	.word	0x00000000


	//----- nvinfo : EIATTR_REGCOUNT
	.align		4
.L_3:
        /*0018*/ 	.byte	0x04, 0x2f
        /*001a*/ 	.short	(.L_5 - .L_4)
	.align		4
.L_4:
        /*001c*/ 	.word	index@(PRelu_Backward)
        /*0020*/ 	.word	0x00000020


	//----- nvinfo : EIATTR_FRAME_SIZE
	.align		4
.L_5:
        /*0024*/ 	.byte	0x04, 0x11
        /*0026*/ 	.short	(.L_7 - .L_6)
	.align		4
.L_6:
        /*0028*/ 	.word	index@($__internal_1_$__cuda_sm3x_div_rn_noftz_f32_slowpath)
        /*002c*/ 	.word	0x00000000


	//----- nvinfo : EIATTR_FRAME_SIZE
	.align		4
.L_7:
        /*0030*/ 	.byte	0x04, 0x11
        /*0032*/ 	.short	(.L_9 - .L_8)
	.align		4
.L_8:
        /*0034*/ 	.word	index@(PRelu_Backward)
        /*0038*/ 	.word	0x00000000


	//----- nvinfo : EIATTR_REGCOUNT
	.align		4
.L_9:
        /*003c*/ 	.byte	0x04, 0x2f
        /*003e*/ 	.short	(.L_11 - .L_10)
	.align		4
.L_10:
        /*0040*/ 	.word	index@(PRelu_Backward1)
        /*0044*/ 	.word	0x00000020


	//----- nvinfo : EIATTR_FRAME_SIZE
	.align		4
.L_11:
        /*0048*/ 	.byte	0x04, 0x11
        /*004a*/ 	.short	(.L_13 - .L_12)
	.align		4
.L_12:
        /*004c*/ 	.word	index@(PRelu_Backward1)
        /*0050*/ 	.word	0x00000000


	//----- nvinfo : EIATTR_REGCOUNT
	.align		4
.L_13:
        /*0054*/ 	.byte	0x04, 0x2f
        /*0056*/ 	.short	(.L_15 - .L_14)
	.align		4
.L_14:
        /*0058*/ 	.word	index@(PRelu_Backward2)
        /*005c*/ 	.word	0x0000001f


	//----- nvinfo : EIATTR_FRAME_SIZE
	.align		4
.L_15:
        /*0060*/ 	.byte	0x04, 0x11
        /*0062*/ 	.short	(.L_17 - .L_16)
	.align		4
.L_16:
        /*0064*/ 	.word	index@($__internal_0_$__cuda_sm3x_div_rn_noftz_f32_slowpath)
        /*0068*/ 	.word	0x00000000


	//----- nvinfo : EIATTR_FRAME_SIZE
	.align		4
.L_17:
        /*006c*/ 	.byte	0x04, 0x11
        /*006e*/ 	.short	(.L_19 - .L_18)
	.align		4
.L_18:
        /*0070*/ 	.word	index@(PRelu_Backward2)
        /*0074*/ 	.word	0x00000000


	//----- nvinfo : EIATTR_MIN_STACK_SIZE
	.align		4
.L_19:
        /*0078*/ 	.byte	0x04, 0x12
        /*007a*/ 	.short	(.L_21 - .L_20)
	.align		4
.L_20:
        /*007c*/ 	.word	index@(PRelu_Backward2)
        /*0080*/ 	.word	0x00000000


	//----- nvinfo : EIATTR_MIN_STACK_SIZE
	.align		4
.L_21:
        /*0084*/ 	.byte	0x04, 0x12
        /*0086*/ 	.short	(.L_23 - .L_22)
	.align		4
.L_22:
        /*0088*/ 	.word	index@(PRelu_Backward1)
        /*008c*/ 	.word	0x00000000


	//----- nvinfo : EIATTR_MIN_STACK_SIZE
	.align		4
.L_23:
        /*0090*/ 	.byte	0x04, 0x12
        /*0092*/ 	.short	(.L_25 - .L_24)
	.align		4
.L_24:
        /*0094*/ 	.word	index@(PRelu_Backward)
        /*0098*/ 	.word	0x00000000


	//----- nvinfo : EIATTR_MIN_STACK_SIZE
	.align		4
.L_25:
        /*009c*/ 	.byte	0x04, 0x12
        /*009e*/ 	.short	(.L_27 - .L_26)
	.align		4
.L_26:
        /*00a0*/ 	.word	index@(PRelu_Forward)
        /*00a4*/ 	.word	0x00000000
.L_27:


//--------------------- .nv.compat                --------------------------
	.section	.nv.compat,"",@"SHT_CUDA_COMPAT_INFO"
	.align	4
        /*0000*/ 	.byte	0x02, 0x09, 0x00, 0x00, 0x02, 0x02, 0x01, 0x00, 0x02, 0x05, 0x05, 0x00, 0x03, 0x07, 0x01, 0x01
        /*0010*/ 	.byte	0x02, 0x03, 0x00, 0x00, 0x02, 0x06, 0x01, 0x00, 0x04, 0x0b, 0x08, 0x00, 0x01, 0x00, 0x00, 0x00
        /*0020*/ 	.byte	0x00, 0x00, 0x00, 0x00


//--------------------- .nv.info.PRelu_Backward2  --------------------------
	.section	.nv.info.PRelu_Backward2,"",@"SHT_CUDA_INFO"
	.sectionflags	@""
	.align	4


	//----- nvinfo : EIATTR_CUDA_API_VERSION
	.align		4
        /*0000*/ 	.byte	0x04, 0x37
        /*0002*/ 	.short	(.L_29 - .L_28)
.L_28:
        /*0004*/ 	.word	0x00000082


	//----- nvinfo : EIATTR_KPARAM_INFO
	.align		4
.L_29:
        /*0008*/ 	.byte	0x04, 0x17
        /*000a*/ 	.short	(.L_31 - .L_30)
.L_30:
        /*000c*/ 	.word	0x00000000
        /*0010*/ 	.short	0x0008
        /*0012*/ 	.short	0x0038
        /*0014*/ 	.byte	0x00, 0xf0, 0x11, 0x00


	//----- nvinfo : EIATTR_KPARAM_INFO
	.align		4
.L_31:
        /*0018*/ 	.byte	0x04, 0x17
        /*001a*/ 	.short	(.L_33 - .L_32)
.L_32:
        /*001c*/ 	.word	0x00000000
        /*0020*/ 	.short	0x0007
        /*0022*/ 	.short	0x0034
        /*0024*/ 	.byte	0x00, 0xf0, 0x11, 0x00


	//----- nvinfo : EIATTR_KPARAM_INFO
	.align		4
.L_33:
        /*0028*/ 	.byte	0x04, 0x17
        /*002a*/ 	.short	(.L_35 - .L_34)
.L_34:
        /*002c*/ 	.word	0x00000000
        /*0030*/ 	.short	0x0006
        /*0032*/ 	.short	0x0030
        /*0034*/ 	.byte	0x00, 0xf0, 0x11, 0x00


	//----- nvinfo : EIATTR_KPARAM_INFO
	.align		4
.L_35:
        /*0038*/ 	.byte	0x04, 0x17
        /*003a*/ 	.short	(.L_37 - .L_36)
.L_36:
        /*003c*/ 	.word	0x00000000
        /*0040*/ 	.short	0x0005
        /*0042*/ 	.short	0x0028
        /*0044*/ 	.byte	0x00, 0xf5, 0x21, 0x00


	//----- nvinfo : EIATTR_KPARAM_INFO
	.align		4
.L_37:
        /*0048*/ 	.byte	0x04, 0x17
        /*004a*/ 	.short	(.L_39 - .L_38)
.L_38:
        /*004c*/ 	.word	0x00000000
        /*0050*/ 	.short	0x0004
        /*0052*/ 	.short	0x0020
        /*0054*/ 	.byte	0x00, 0xf5, 0x21, 0x00


	//----- nvinfo : EIATTR_KPARAM_INFO
	.align		4
.L_39:
        /*0058*/ 	.byte	0x04, 0x17
        /*005a*/ 	.short	(.L_41 - .L_40)
.L_40:
        /*005c*/ 	.word	0x00000000
        /*0060*/ 	.short	0x0003
        /*0062*/ 	.short	0x0018
        /*0064*/ 	.byte	0x00, 0xf5, 0x21, 0x00


	//----- nvinfo : EIATTR_KPARAM_INFO
	.align		4
.L_41:
        /*0068*/ 	.byte	0x04, 0x17
        /*006a*/ 	.short	(.L_43 - .L_42)
.L_42:
        /*006c*/ 	.word	0x00000000
        /*0070*/ 	.short	0x0002
        /*0072*/ 	.short	0x0010
        /*0074*/ 	.byte	0x00, 0xf5, 0x21, 0x00


	//----- nvinfo : EIATTR_KPARAM_INFO
	.align		4
.L_43:
        /*0078*/ 	.byte	0x04, 0x17
        /*007a*/ 	.short	(.L_45 - .L_44)
.L_44:
        /*007c*/ 	.word	0x00000000
        /*0080*/ 	.short	0x0001
        /*0082*/ 	.short	0x0008
        /*0084*/ 	.byte	0x00, 0xf5, 0x21, 0x00


	//----- nvinfo : EIATTR_KPARAM_INFO
	.align		4
.L_45:
        /*0088*/ 	.byte	0x04, 0x17
        /*008a*/ 	.short	(.L_47 - .L_46)
.L_46:
        /*008c*/ 	.word	0x00000000
        /*0090*/ 	.short	0x0000
        /*0092*/ 	.short	0x0000
        /*0094*/ 	.byte	0x00, 0xf5, 0x21, 0x00


	//----- nvinfo : EIATTR_SPARSE_MMA_MASK
	.align		4
.L_47:
        /*0098*/ 	.byte	0x03, 0x50
        /*009a*/ 	.short	0x0000


	//----- nvinfo : EIATTR_MAXREG_COUNT
	.align		4
        /*009c*/ 	.byte	0x03, 0x1b
        /*009e*/ 	.short	0x00ff


	//----- nvinfo : EIATTR_MERCURY_ISA_VERSION
	.align		4
        /*00a0*/ 	.byte	0x03, 0x5f
        /*00a2*/ 	.short	0x0101


	//----- nvinfo : EIATTR_VRC_CTA_INIT_COUNT
	.align		4
        /*00a4*/ 	.byte	0x02, 0x4a
	.zero		1
	.zero		1


	//----- nvinfo : EIATTR_EXIT_INSTR_OFFSETS
	.align		4
        /*00a8*/ 	.byte	0x04, 0x1c
        /*00aa*/ 	.short	(.L_49 - .L_48)


	//   ....[0]....
.L_48:
        /*00ac*/ 	.word	0x00000070


	//   ....[1]....
        /*00b0*/ 	.word	0x00000880


	//----- nvinfo : EIATTR_CRS_STACK_SIZE
	.align		4
.L_49:
        /*00b4*/ 	.byte	0x04, 0x1e
        /*00b6*/ 	.short	(.L_51 - .L_50)
.L_50:
        /*00b8*/ 	.word	0x00000000


	//----- nvinfo : EIATTR_CBANK_PARAM_SIZE
	.align		4
.L_51:
        /*00bc*/ 	.byte	0x03, 0x19
        /*00be*/ 	.short	0x003c


	//----- nvinfo : EIATTR_PARAM_CBANK
	.align		4
        /*00c0*/ 	.byte	0x04, 0x0a
        /*00c2*/ 	.short	(.L_53 - .L_52)
	.align		4
.L_52:
        /*00c4*/ 	.word	index@(.nv.constant0.PRelu_Backward2)
        /*00c8*/ 	.short	0x0380
        /*00ca*/ 	.short	0x003c


	//----- nvinfo : EIATTR_SW_WAR
	.align		4
.L_53:
        /*00cc*/ 	.byte	0x04, 0x36
        /*00ce*/ 	.short	(.L_55 - .L_54)
.L_54:
        /*00d0*/ 	.word	0x00000008
.L_55:


//--------------------- .nv.info.PRelu_Backward1  --------------------------
	.section	.nv.info.PRelu_Backward1,"",@"SHT_CUDA_INFO"
	.sectionflags	@""
	.align	4


	//----- nvinfo : EIATTR_CUDA_API_VERSION
	.align		4
        /*0000*/ 	.byte	0x04, 0x37
        /*0002*/ 	.short	(.L_57 - .L_56)
.L_56:
        /*0004*/ 	.word	0x00000082


	//----- nvinfo : EIATTR_KPARAM_INFO
	.align		4
.L_57:
        /*0008*/ 	.byte	0x04, 0x17
        /*000a*/ 	.short	(.L_59 - .L_58)
.L_58:
        /*000c*/ 	.word	0x00000000
        /*0010*/ 	.short	0x0008
        /*0012*/ 	.short	0x0038
        /*0014*/ 	.byte	0x00, 0xf0, 0x11, 0x00


	//----- nvinfo : EIATTR_KPARAM_INFO
	.align		4
.L_59:
        /*0018*/ 	.byte	0x04, 0x17
        /*001a*/ 	.short	(.L_61 - .L_60)
.L_60:
        /*001c*/ 	.word	0x00000000
        /*0020*/ 	.short	0x0007
        /*0022*/ 	.short	0x0034
        /*0024*/ 	.byte	0x00, 0xf0, 0x11, 0x00


	//----- nvinfo : EIATTR_KPARAM_INFO
	.align		4
.L_61:
        /*0028*/ 	.byte	0x04, 0x17
        /*002a*/ 	.short	(.L_63 - .L_62)
.L_62:
        /*002c*/ 	.word	0x00000000
        /*0030*/ 	.short	0x0006
        /*0032*/ 	.short	0x0030
        /*0034*/ 	.byte	0x00, 0xf0, 0x11, 0x00


	//----- nvinfo : EIATTR_KPARAM_INFO
	.align		4
.L_63:
        /*0038*/ 	.byte	0x04, 0x17
        /*003a*/ 	.short	(.L_65 - .L_64)
.L_64:
        /*003c*/ 	.word	0x00000000
        /*0040*/ 	.short	0x0005
        /*0042*/ 	.short	0x0028
        /*0044*/ 	.byte	0x00, 0xf5, 0x21, 0x00


	//----- nvinfo : EIATTR_KPARAM_INFO
	.align		4
.L_65:
        /*0048*/ 	.byte	0x04, 0x17
        /*004a*/ 	.short	(.L_67 - .L_66)
.L_66:
        /*004c*/ 	.word	0x00000000
        /*0050*/ 	.short	0x0004
        /*0052*/ 	.short	0x0020
        /*0054*/ 	.byte	0x00, 0xf5, 0x21, 0x00


	//----- nvinfo : EIATTR_KPARAM_INFO
	.align		4
.L_67:
        /*0058*/ 	.byte	0x04, 0x17
        /*005a*/ 	.short	(.L_69 - .L_68)
.L_68:
        /*005c*/ 	.word	0x00000000
        /*0060*/ 	.short	0x0003
        /*0062*/ 	.short	0x0018
        /*0064*/ 	.byte	0x00, 0xf5, 0x21, 0x00


	//----- nvinfo : EIATTR_KPARAM_INFO
	.align		4
.L_69:
        /*0068*/ 	.byte	0x04, 0x17
        /*006a*/ 	.short	(.L_71 - .L_70)
.L_70:
        /*006c*/ 	.word	0x00000000
        /*0070*/ 	.short	0x0002
        /*0072*/ 	.short	0x0010
        /*0074*/ 	.byte	0x00, 0xf5, 0x21, 0x00


	//----- nvinfo : EIATTR_KPARAM_INFO
	.align		4
.L_71:
        /*0078*/ 	.byte	0x04, 0x17
        /*007a*/ 	.short	(.L_73 - .L_72)
.L_72:
        /*007c*/ 	.word	0x00000000
        /*0080*/ 	.short	0x0001
        /*0082*/ 	.short	0x0008
        /*0084*/ 	.byte	0x00, 0xf5, 0x21, 0x00


	//----- nvinfo : EIATTR_KPARAM_INFO
	.align		4
.L_73:
        /*0088*/ 	.byte	0x04, 0x17
        /*008a*/ 	.short	(.L_75 - .L_74)
.L_74:
        /*008c*/ 	.word	0x00000000
        /*0090*/ 	.short	0x0000
        /*0092*/ 	.short	0x0000
        /*0094*/ 	.byte	0x00, 0xf5, 0x21, 0x00


	//----- nvinfo : EIATTR_SPARSE_MMA_MASK
	.align		4
.L_75:
        /*0098*/ 	.byte	0x03, 0x50
        /*009a*/ 	.short	0x0000


	//----- nvinfo : EIATTR_MAXREG_COUNT
	.align		4
        /*009c*/ 	.byte	0x03, 0x1b
        /*009e*/ 	.short	0x00ff


	//----- nvinfo : EIATTR_MERCURY_ISA_VERSION
	.align		4
        /*00a0*/ 	.byte	0x03, 0x5f
        /*00a2*/ 	.short	0x0101


	//----- nvinfo : EIATTR_VRC_CTA_INIT_COUNT
	.align		4
        /*00a4*/ 	.byte	0x02, 0x4a
	.zero		1
	.zero		1


	//----- nvinfo : EIATTR_EXIT_INSTR_OFFSETS
	.align		4
        /*00a8*/ 	.byte	0x04, 0x1c
        /*00aa*/ 	.short	(.L_77 - .L_76)


	//   ....[0]....
.L_76:
        /*00ac*/ 	.word	0x000000d0


	//   ....[1]....
        /*00b0*/ 	.word	0x00000d90


	//----- nvinfo : EIATTR_CBANK_PARAM_SIZE
	.align		4
.L_77:
        /*00b4*/ 	.byte	0x03, 0x19
        /*00b6*/ 	.short	0x003c


	//----- nvinfo : EIATTR_PARAM_CBANK
	.align		4
        /*00b8*/ 	.byte	0x04, 0x0a
        /*00ba*/ 	.short	(.L_79 - .L_78)
	.align		4
.L_78:
        /*00bc*/ 	.word	index@(.nv.constant0.PRelu_Backward1)
        /*00c0*/ 	.short	0x0380
        /*00c2*/ 	.short	0x003c


	//----- nvinfo : EIATTR_SW_WAR
	.align		4
.L_79:
        /*00c4*/ 	.byte	0x04, 0x36
        /*00c6*/ 	.short	(.L_81 - .L_80)
.L_80:
        /*00c8*/ 	.word	0x00000008
.L_81:


//--------------------- .nv.info.PRelu_Backward   --------------------------
	.section	.nv.info.PRelu_Backward,"",@"SHT_CUDA_INFO"
	.sectionflags	@""
	.align	4


	//----- nvinfo : EIATTR_CUDA_API_VERSION
	.align		4
        /*0000*/ 	.byte	0x04, 0x37
        /*0002*/ 	.short	(.L_83 - .L_82)
.L_82:
        /*0004*/ 	.word	0x00000082


	//----- nvinfo : EIATTR_KPARAM_INFO
	.align		4
.L_83:
        /*0008*/ 	.byte	0x04, 0x17
        /*000a*/ 	.short	(.L_85 - .L_84)
.L_84:
        /*000c*/ 	.word	0x00000000
        /*0010*/ 	.short	0x0007
        /*0012*/ 	.short	0x0030
        /*0014*/ 	.byte	0x00, 0xf0, 0x11, 0x00


	//----- nvinfo : EIATTR_KPARAM_INFO
	.align		4
.L_85:
        /*0018*/ 	.byte	0x04, 0x17
        /*001a*/ 	.short	(.L_87 - .L_86)
.L_86:
        /*001c*/ 	.word	0x00000000
        /*0020*/ 	.short	0x0006
        /*0022*/ 	.short	0x002c
        /*0024*/ 	.byte	0x00, 0xf0, 0x11, 0x00


	//----- nvinfo : EIATTR_KPARAM_INFO
	.align		4
.L_87:
        /*0028*/ 	.byte	0x04, 0x17
        /*002a*/ 	.short	(.L_89 - .L_88)
.L_88:
        /*002c*/ 	.word	0x00000000
        /*0030*/ 	.short	0x0005
        /*0032*/ 	.short	0x0028
        /*0034*/ 	.byte	0x00, 0xf0, 0x11, 0x00


	//----- nvinfo : EIATTR_KPARAM_INFO
	.align		4
.L_89:
        /*0038*/ 	.byte	0x04, 0x17
        /*003a*/ 	.short	(.L_91 - .L_90)
.L_90:
        /*003c*/ 	.word	0x00000000
        /*0040*/ 	.short	0x0004
        /*0042*/ 	.short	0x0020
        /*0044*/ 	.byte	0x00, 0xf5, 0x21, 0x00


	//----- nvinfo : EIATTR_KPARAM_INFO
	.align		4
.L_91:
        /*0048*/ 	.byte	0x04, 0x17
        /*004a*/ 	.short	(.L_93 - .L_92)
.L_92:
        /*004c*/ 	.word	0x00000000
        /*0050*/ 	.short	0x0003
        /*0052*/ 	.short	0x0018
        /*0054*/ 	.byte	0x00, 0xf5, 0x21, 0x00


	//----- nvinfo : EIATTR_KPARAM_INFO
	.align		4
.L_93:
        /*0058*/ 	.byte	0x04, 0x17
        /*005a*/ 	.short	(.L_95 - .L_94)
.L_94:
        /*005c*/ 	.word	0x00000000
        /*0060*/ 	.short	0x0002
        /*0062*/ 	.short	0x0010
        /*0064*/ 	.byte	0x00, 0xf5, 0x21, 0x00


	//----- nvinfo : EIATTR_KPARAM_INFO
	.align		4
.L_95:
        /*0068*/ 	.byte	0x04, 0x17
        /*006a*/ 	.short	(.L_97 - .L_96)
.L_96:
        /*006c*/ 	.word	0x00000000
        /*0070*/ 	.short	0x0001
        /*0072*/ 	.short	0x0008
        /*0074*/ 	.byte	0x00, 0xf5, 0x21, 0x00


	//----- nvinfo : EIATTR_KPARAM_INFO
	.align		4
.L_97:
        /*0078*/ 	.byte	0x04, 0x17
        /*007a*/ 	.short	(.L_99 - .L_98)
.L_98:
        /*007c*/ 	.word	0x00000000
        /*0080*/ 	.short	0x0000
        /*0082*/ 	.short	0x0000
        /*0084*/ 	.byte	0x00, 0xf5, 0x21, 0x00


	//----- nvinfo : EIATTR_SPARSE_MMA_MASK
	.align		4
.L_99:
        /*0088*/ 	.byte	0x03, 0x50
        /*008a*/ 	.short	0x0000


	//----- nvinfo : EIATTR_MAXREG_COUNT
	.align		4
        /*008c*/ 	.byte	0x03, 0x1b
        /*008e*/ 	.short	0x00ff


	//----- nvinfo : EIATTR_MERCURY_ISA_VERSION
	.align		4
        /*0090*/ 	.byte	0x03, 0x5f
        /*0092*/ 	.short	0x0101


	//----- nvinfo : EIATTR_VRC_CTA_INIT_COUNT
	.align		4
        /*0094*/ 	.byte	0x02, 0x4a
	.zero		1
	.zero		1


	//----- nvinfo : EIATTR_EXIT_INSTR_OFFSETS
	.align		4
        /*0098*/ 	.byte	0x04, 0x1c
        /*009a*/ 	.short	(.L_101 - .L_100)


	//   ....[0]....
.L_100:
        /*009c*/ 	.word	0x00000070


	//   ....[1]....
        /*00a0*/ 	.word	0x00000f50


	//----- nvinfo : EIATTR_CRS_STACK_SIZE
	.align		4
.L_101:
        /*00a4*/ 	.byte	0x04, 0x1e
        /*00a6*/ 	.short	(.L_103 - .L_102)
.L_102:
        /*00a8*/ 	.word	0x00000000


	//----- nvinfo : EIATTR_CBANK_PARAM_SIZE
	.align		4
.L_103:
        /*00ac*/ 	.byte	0x03, 0x19
        /*00ae*/ 	.short	0x0034


	//----- nvinfo : EIATTR_PARAM_CBANK
	.align		4
        /*00b0*/ 	.byte	0x04, 0x0a
        /*00b2*/ 	.short	(.L_105 - .L_104)
	.align		4
.L_104:
        /*00b4*/ 	.word	index@(.nv.constant0.PRelu_Backward)
        /*00b8*/ 	.short	0x0380
        /*00ba*/ 	.short	0x0034


	//----- nvinfo : EIATTR_SW_WAR
	.align		4
.L_105:
        /*00bc*/ 	.byte	0x04, 0x36
        /*00be*/ 	.short	(.L_107 - .L_106)
.L_106:
        /*00c0*/ 	.word	0x00000008
.L_107:


//--------------------- .nv.info.PRelu_Forward    --------------------------
	.section	.nv.info.PRelu_Forward,"",@"SHT_CUDA_INFO"
	.sectionflags	@""
	.align	4


	//----- nvinfo : EIATTR_CUDA_API_VERSION
	.align		4
        /*0000*/ 	.byte	0x04, 0x37
        /*0002*/ 	.short	(.L_109 - .L_108)
.L_108:
        /*0004*/ 	.word	0x00000082


	//----- nvinfo : EIATTR_KPARAM_INFO
	.align		4
.L_109:
        /*0008*/ 	.byte	0x04, 0x17
        /*000a*/ 	.short	(.L_111 - .L_110)
.L_110:
        /*000c*/ 	.word	0x00000000
        /*0010*/ 	.short	0x0005
        /*0012*/ 	.short	0x0020
        /*0014*/ 	.byte	0x00, 0xf0, 0x11, 0x00


	//----- nvinfo : EIATTR_KPARAM_INFO
	.align		4
.L_111:
        /*0018*/ 	.byte	0x04, 0x17
        /*001a*/ 	.short	(.L_113 - .L_112)
.L_112:
        /*001c*/ 	.word	0x00000000
        /*0020*/ 	.short	0x0004
        /*0022*/ 	.short	0x001c
        /*0024*/ 	.byte	0x00, 0xf0, 0x11, 0x00


	//----- nvinfo : EIATTR_KPARAM_INFO
	.align		4
.L_113:
        /*0028*/ 	.byte	0x04, 0x17
        /*002a*/ 	.short	(.L_115 - .L_114)
.L_114:
        /*002c*/ 	.word	0x00000000
        /*0030*/ 	.short	0x0003
        /*0032*/ 	.short	0x0018
        /*0034*/ 	.byte	0x00, 0xf0, 0x11, 0x00


	//----- nvinfo : EIATTR_KPARAM_INFO
	.align		4
.L_115:
        /*0038*/ 	.byte	0x04, 0x17
        /*003a*/ 	.short	(.L_117 - .L_116)
.L_116:
        /*003c*/ 	.word	0x00000000
        /*0040*/ 	.short	0x0002
        /*0042*/ 	.short	0x0010
        /*0044*/ 	.byte	0x00, 0xf5, 0x21, 0x00


	//----- nvinfo : EIATTR_KPARAM_INFO
	.align		4
.L_117:
        /*0048*/ 	.byte	0x04, 0x17
        /*004a*/ 	.short	(.L_119 - .L_118)
.L_118:
        /*004c*/ 	.word	0x00000000
        /*0050*/ 	.short	0x0001
        /*0052*/ 	.short	0x0008
        /*0054*/ 	.byte	0x00, 0xf5, 0x21, 0x00


	//----- nvinfo : EIATTR_KPARAM_INFO
	.align		4
.L_119:
        /*0058*/ 	.byte	0x04, 0x17
        /*005a*/ 	.short	(.L_121 - .L_120)
.L_120:
        /*005c*/ 	.word	0x00000000
        /*0060*/ 	.short	0x0000
        /*0062*/ 	.short	0x0000
        /*0064*/ 	.byte	0x00, 0xf5, 0x21, 0x00


	//----- nvinfo : EIATTR_SPARSE_MMA_MASK
	.align		4
.L_121:
        /*0068*/ 	.byte	0x03, 0x50
        /*006a*/ 	.short	0x0000


	//----- nvinfo : EIATTR_MAXREG_COUNT
	.align		4
        /*006c*/ 	.byte	0x03, 0x1b
        /*006e*/ 	.short	0x00ff


	//----- nvinfo : EIATTR_MERCURY_ISA_VERSION
	.align		4
        /*0070*/ 	.byte	0x03, 0x5f
        /*0072*/ 	.short	0x0101


	//----- nvinfo : EIATTR_VRC_CTA_INIT_COUNT
	.align		4
        /*0074*/ 	.byte	0x02, 0x4a
	.zero		1
	.zero		1


	//----- nvinfo : EIATTR_EXIT_INSTR_OFFSETS
	.align		4
        /*0078*/ 	.byte	0x04, 0x1c
        /*007a*/ 	.short	(.L_123 - .L_122)


	//   ....[0]....
.L_122:
        /*007c*/ 	.word	0x00000120


	//   ....[1]....
        /*0080*/ 	.word	0x00000220


	//----- nvinfo : EIATTR_CBANK_PARAM_SIZE
	.align		4
.L_123:
        /*0084*/ 	.byte	0x03, 0x19
        /*0086*/ 	.short	0x0024


	//----- nvinfo : EIATTR_PARAM_CBANK
	.align		4
        /*0088*/ 	.byte	0x04, 0x0a
        /*008a*/ 	.short	(.L_125 - .L_124)
	.align		4
.L_124:
        /*008c*/ 	.word	index@(.nv.constant0.PRelu_Forward)
        /*0090*/ 	.short	0x0380
        /*0092*/ 	.short	0x0024


	//----- nvinfo : EIATTR_SW_WAR
	.align		4
.L_125:
        /*0094*/ 	.byte	0x04, 0x36
        /*0096*/ 	.short	(.L_127 - .L_126)
.L_126:
        /*0098*/ 	.word	0x00000008
.L_127:


//--------------------- .nv.callgraph             --------------------------
	.section	.nv.callgraph,"",@"SHT_CUDA_CALLGRAPH"
	.align	4
	.sectionentsize	8
	.align		4
        /*0000*/ 	.word	0x00000000
	.align		4
        /*0004*/ 	.word	0xffffffff
	.align		4
        /*0008*/ 	.word	0x00000000
	.align		4
        /*000c*/ 	.word	0xfffffffe
	.align		4
        /*0010*/ 	.word	0x00000000
	.align		4
        /*0014*/ 	.word	0xfffffffd
	.align		4
        /*0018*/ 	.word	0x00000000
	.align		4
        /*001c*/ 	.word	0xfffffffc


//--------------------- .text.PRelu_Backward2     --------------------------
	.section	.text.PRelu_Backward2,"ax",@progbits
	.align	128
        .global         PRelu_Backward2
        .type           PRelu_Backward2,@function
        .size           PRelu_Backward2,(.L_x_48 - PRelu_Backward2)
        .other          PRelu_Backward2,@"STO_CUDA_ENTRY STV_DEFAULT"
PRelu_Backward2:
.text.PRelu_Backward2:
[----:B------:R-:W-:Y:S01]  /*0000*/  LDC R1, c[0x0][0x37c] ;  /* 0x0000df00ff017b82 */ /* 0x000fe20000000800 */
[----:B------:R-:W0:Y:S07]  /*0010*/  S2R R3, SR_TID.X ;  /* 0x0000000000037919 */ /* 0x000e2e0000002100 */
[----:B------:R-:W0:Y:S01]  /*0020*/  S2UR UR4, SR_CTAID.X ;  /* 0x00000000000479c3 */ /* 0x000e220000002500 */
[----:B------:R-:W1:Y:S07]  /*0030*/  LDCU UR5, c[0x0][0x3b4] ;  /* 0x00007680ff0577ac */ /* 0x000e6e0008000800 */
[----:B------:R-:W0:Y:S02]  /*0040*/  LDC R2, c[0x0][0x360] ;  /* 0x0000d800ff027b82 */ /* 0x000e240000000800 */
[----:B0-----:R-:W-:-:S05]  /*0050*/  IMAD R2, R2, UR4, R3 ;  /* 0x0000000402027c24 */ /* 0x001fca000f8e0203 */
[----:B-1----:R-:W-:-:S13]  /*0060*/  ISETP.GE.AND P0, PT, R2, UR5, PT ;  /* 0x0000000502007c0c */ /* 0x002fda000bf06270 */
[----:B------:R-:W-:Y:S05]  /*0070*/  @P0 EXIT ;  /* 0x000000000000094d */ /* 0x000fea0003800000 */
[----:B------:R-:W0:Y:S01]  /*0080*/  LDCU UR12, c[0x0][0x3b8] ;  /* 0x00007700ff0c77ac */ /* 0x000e220008000800 */
[----:B------:R-:W-:Y:S01]  /*0090*/  HFMA2 R3, -RZ, RZ, 0, 0 ;  /* 0x00000000ff037431 */ /* 0x000fe200000001ff */
[----:B------:R-:W1:Y:S01]  /*00a0*/  LDCU.64 UR10, c[0x0][0x358] ;  /* 0x00006b00ff0a77ac */ /* 0x000e620008000a00 */
[----:B0-----:R-:W-:-:S09]  /*00b0*/  UISETP.GE.AND UP0, UPT, UR12, 0x1, UPT ;  /* 0x000000010c00788c */ /* 0x001fd2000bf06270 */
[----:B-1----:R-:W-:Y:S05]  /*00c0*/  BRA.U !UP0, `(.L_x_0) ;  /* 0x0000000508a87547 */ /* 0x002fea000b800000 */
[----:B------:R-:W-:Y:S02]  /*00d0*/  UISETP.GE.U32.AND UP1, UPT, UR12, 0x10, UPT ;  /* 0x000000100c00788c */ /* 0x000fe4000bf26070 */
[----:B------:R-:W-:Y:S01]  /*00e0*/  IMAD R0, R2, UR12, RZ ;  /* 0x0000000c02007c24 */ /* 0x000fe2000f8e02ff */
[----:B------:R-:W-:Y:S01]  /*00f0*/  ULOP3.LUT UR8, UR12, 0xf, URZ, 0xc0, !UPT ;  /* 0x0000000f0c087892 */ /* 0x000fe2000f8ec0ff */
[----:B------:R-:W-:Y:S01]  /*0100*/  IMAD.MOV.U32 R3, RZ, RZ, RZ ;  /* 0x000000ffff037224 */ /* 0x000fe200078e00ff */
[----:B------:R-:W-:Y:S02]  /*0110*/  UMOV UR4, URZ ;  /* 0x000000ff00047c82 */ /* 0x000fe40008000000 */
[----:B------:R-:W-:Y:S02]  /*0120*/  UISETP.NE.AND UP0, UPT, UR8, URZ, UPT ;  /* 0x000000ff0800728c */ /* 0x000fe4000bf05270 */
[----:B------:R-:W-:Y:S09]  /*0130*/  BRA.U !UP1, `(.L_x_1) ;  /* 0x0000000109b87547 */ /* 0x000ff2000b800000 */
[----:B------:R-:W0:Y:S01]  /*0140*/  LDCU.64 UR6, c[0x0][0x3a8] ;  /* 0x00007500ff0677ac */ /* 0x000e220008000a00 */
[----:B------:R-:W-:Y:S01]  /*0150*/  MOV R3, RZ ;  /* 0x000000ff00037202 */ /* 0x000fe20000000f00 */
[----:B------:R-:W-:Y:S01]  /*0160*/  IMAD.MOV.U32 R6, RZ, RZ, R0 ;  /* 0x000000ffff067224 */ /* 0x000fe200078e0000 */
[----:B------:R-:W-:-:S04]  /*0170*/  ULOP3.LUT UR4, UR12, 0x7ffffff0, URZ, 0xc0, !UPT ;  /* 0x7ffffff00c047892 */ /* 0x000fc8000f8ec0ff */
[----:B------:R-:W-:Y:S02]  /*0180*/  UIADD3 UR9, UPT, UPT, -UR4, URZ, URZ ;  /* 0x000000ff04097290 */ /* 0x000fe4000fffe1ff */
[----:B0-----:R-:W-:-:S04]  /*0190*/  UIADD3 UR5, UP1, UPT, UR6, 0x20, URZ ;  /* 0x0000002006057890 */ /* 0x001fc8000ff3e0ff */
[----:B------:R-:W-:-:S12]  /*01a0*/  UIADD3.X UR6, UPT, UPT, URZ, UR7, URZ, UP1, !UPT ;  /* 0x00000007ff067290 */ /* 0x000fd80008ffe4ff */
.L_x_2:
[----:B------:R-:W-:Y:S01]  /*01b0*/  MOV R4, UR5 ;  /* 0x0000000500047c02 */ /* 0x000fe20008000f00 */
[----:B------:R-:W-:-:S04]  /*01c0*/  IMAD.U32 R5, RZ, RZ, UR6 ;  /* 0x00000006ff057e24 */ /* 0x000fc8000f8e00ff */
[----:B------:R-:W-:-:S05]  /*01d0*/  IMAD.WIDE R4, R6, 0x4, R4 ;  /* 0x0000000406047825 */ /* 0x000fca00078e0204 */
[----:B------:R-:W2:Y:S04]  /*01e0*/  LDG.E.CONSTANT R16, desc[UR10][R4.64+-0x20] ;  /* 0xffffe00a04107981 */ /* 0x000ea8000c1e9900 */
[----:B------:R-:W3:Y:S04]  /*01f0*/  LDG.E.CONSTANT R15, desc[UR10][R4.64+-0x1c] ;  /* 0xffffe40a040f7981 */ /* 0x000ee8000c1e9900 */
[----:B------:R-:W4:Y:S04]  /*0200*/  LDG.E.CONSTANT R18, desc[UR10][R4.64+-0x18] ;  /* 0xffffe80a04127981 */ /* 0x000f28000c1e9900 */
[----:B------:R-:W5:Y:S04]  /*0210*/  LDG.E.CONSTANT R20, desc[UR10][R4.64+-0x14] ;  /* 0xffffec0a04147981 */ /* 0x000f68000c1e9900 */
        /* <DEDUP_REMOVED lines=11> */
[----:B------:R-:W5:Y:S01]  /*02d0*/  LDG.E.CONSTANT R14, desc[UR10][R4.64+0x1c] ;  /* 0x00001c0a040e7981 */ /* 0x000f62000c1e9900 */
[----:B------:R-:W-:Y:S01]  /*02e0*/  UIADD3 UR9, UPT, UPT, UR9, 0x10, URZ ;  /* 0x0000001009097890 */ /* 0x000fe2000fffe0ff */
[----:B------:R-:W-:-:S03]  /*02f0*/  IADD3 R6, PT, PT, R6, 0x10, RZ ;  /* 0x0000001006067810 */ /* 0x000fc60007ffe0ff */
[----:B------:R-:W-:Y:S01]  /*0300*/  UISETP.NE.AND UP1, UPT, UR9, URZ, UPT ;  /* 0x000000ff0900728c */ /* 0x000fe2000bf25270 */
[----:B--2---:R-:W-:-:S04]  /*0310*/  FADD R16, R16, R3 ;  /* 0x0000000310107221 */ /* 0x004fc80000000000 */
[----:B---3--:R-:W-:-:S04]  /*0320*/  FADD R15, R16, R15 ;  /* 0x0000000f100f7221 */ /* 0x008fc80000000000 */
[----:B----4-:R-:W-:-:S04]  /*0330*/  FADD R15, R15, R18 ;  /* 0x000000120f0f7221 */ /* 0x010fc80000000000 */
[----:B-----5:R-:W-:-:S04]  /*0340*/  FADD R15, R15, R20 ;  /* 0x000000140f0f7221 */ /* 0x020fc80000000000 */
[----:B------:R-:W-:-:S04]  /*0350*/  FADD R15, R15, R22 ;  /* 0x000000160f0f7221 */ /* 0x000fc80000000000 */
        /* <DEDUP_REMOVED lines=10> */
[----:B------:R-:W-:Y:S01]  /*0400*/  FADD R3, R7, R14 ;  /* 0x0000000e07037221 */ /* 0x000fe20000000000 */
[----:B------:R-:W-:Y:S06]  /*0410*/  BRA.U UP1, `(.L_x_2) ;  /* 0xfffffffd01647547 */ /* 0x000fec000b83ffff */
.L_x_1:
[----:B------:R-:W-:Y:S05]  /*0420*/  BRA.U !UP0, `(.L_x_0) ;  /* 0x0000000108d07547 */ /* 0x000fea000b800000 */
[----:B------:R-:W-:Y:S02]  /*0430*/  UISETP.GE.U32.AND UP0, UPT, UR8, 0x8, UPT ;  /* 0x000000080800788c */ /* 0x000fe4000bf06070 */
[----:B------:R-:W-:-:S04]  /*0440*/  ULOP3.LUT UR6, UR12, 0x7, URZ, 0xc0, !UPT ;  /* 0x000000070c067892 */ /* 0x000fc8000f8ec0ff */
[----:B------:R-:W-:-:S03]  /*0450*/  UISETP.NE.AND UP1, UPT, UR6, URZ, UPT ;  /* 0x000000ff0600728c */ /* 0x000fc6000bf25270 */
[----:B------:R-:W-:Y:S08]  /*0460*/  BRA.U !UP0, `(.L_x_3) ;  /* 0x0000000108507547 */ /* 0x000ff0000b800000 */
[----:B------:R-:W0:Y:S01]  /*0470*/  LDC.64 R4, c[0x0][0x3a8] ;  /* 0x0000ea00ff047b82 */ /* 0x000e220000000a00 */
[----:B------:R-:W-:-:S04]  /*0480*/  VIADD R7, R0, UR4 ;  /* 0x0000000400077c36 */ /* 0x000fc80008000000 */
[----:B0-----:R-:W-:-:S05]  /*0490*/  IMAD.WIDE R4, R7, 0x4, R4 ;  /* 0x0000000407047825 */ /* 0x001fca00078e0204 */
[----:B------:R-:W2:Y:S04]  /*04a0*/  LDG.E.CONSTANT R6, desc[UR10][R4.64] ;  /* 0x0000000a04067981 */ /* 0x000ea8000c1e9900 */
[----:B------:R-:W3:Y:S04]  /*04b0*/  LDG.E.CONSTANT R7, desc[UR10][R4.64+0x4] ;  /* 0x0000040a04077981 */ /* 0x000ee8000c1e9900 */
[----:B------:R-:W4:Y:S04]  /*04c0*/  LDG.E.CONSTANT R9, desc[UR10][R4.64+0x8] ;  /* 0x0000080a04097981 */ /* 0x000f28000c1e9900 */
[----:B------:R-:W5:Y:S04]  /*04d0*/  LDG.E.CONSTANT R11, desc[UR10][R4.64+0xc] ;  /* 0x00000c0a040b7981 */ /* 0x000f68000c1e9900 */
[----:B------:R-:W5:Y:S04]  /*04e0*/  LDG.E.CONSTANT R13, desc[UR10][R4.64+0x10] ;  /* 0x0000100a040d7981 */ /* 0x000f68000c1e9900 */
[----:B------:R-:W5:Y:S04]  /*04f0*/  LDG.E.CONSTANT R15, desc[UR10][R4.64+0x14] ;  /* 0x0000140a040f7981 */ /* 0x000f68000c1e9900 */
[----:B------:R-:W5:Y:S04]  /*0500*/  LDG.E.CONSTANT R17, desc[UR10][R4.64+0x18] ;  /* 0x0000180a04117981 */ /* 0x000f68000c1e9900 */
[----:B------:R-:W5:Y:S01]  /*0510*/  LDG.E.CONSTANT R19, desc[UR10][R4.64+0x1c] ;  /* 0x00001c0a04137981 */ /* 0x000f62000c1e9900 */
[----:B------:R-:W-:Y:S01]  /*0520*/  UIADD3 UR4, UPT, UPT, UR4, 0x8, URZ ;  /* 0x0000000804047890 */ /* 0x000fe2000fffe0ff */
[----:B--2---:R-:W-:-:S04]  /*0530*/  FADD R6, R3, R6 ;  /* 0x0000000603067221 */ /* 0x004fc80000000000 */
[----:B---3--:R-:W-:-:S04]  /*0540*/  FADD R6, R6, R7 ;  /* 0x0000000706067221 */ /* 0x008fc80000000000 */
[----:B----4-:R-:W-:-:S04]  /*0550*/  FADD R6, R6, R9 ;  /* 0x0000000906067221 */ /* 0x010fc80000000000 */
[----:B-----5:R-:W-:-:S04]  /*0560*/  FADD R6, R6, R11 ;  /* 0x0000000b06067221 */ /* 0x020fc80000000000 */
[----:B------:R-:W-:-:S04]  /*0570*/  FADD R6, R6, R13 ;  /* 0x0000000d06067221 */ /* 0x000fc80000000000 */
[----:B------:R-:W-:-:S04]  /*0580*/  FADD R6, R6, R15 ;  /* 0x0000000f06067221 */ /* 0x000fc80000000000 */
[----:B------:R-:W-:-:S04]  /*0590*/  FADD R6, R6, R17 ;  /* 0x0000001106067221 */ /* 0x000fc80000000000 */
[----:B------:R-:W-:-:S07]  /*05a0*/  FADD R3, R6, R19 ;  /* 0x0000001306037221 */ /* 0x000fce0000000000 */
.L_x_3:
[----:B------:R-:W-:Y:S05]  /*05b0*/  BRA.U !UP1, `(.L_x_0) ;  /* 0x00000001096c7547 */ /* 0x000fea000b800000 */
[----:B------:R-:W-:Y:S02]  /*05c0*/  UISETP.GE.U32.AND UP0, UPT, UR6, 0x4, UPT ;  /* 0x000000040600788c */ /* 0x000fe4000bf06070 */
[----:B------:R-:W-:-:S04]  /*05d0*/  ULOP3.LUT UR5, UR12, 0x3, URZ, 0xc0, !UPT ;  /* 0x000000030c057892 */ /* 0x000fc8000f8ec0ff */
[----:B------:R-:W-:-:S03]  /*05e0*/  UISETP.NE.AND UP1, UPT, UR5, URZ, UPT ;  /* 0x000000ff0500728c */ /* 0x000fc6000bf25270 */
[----:B------:R-:W-:Y:S08]  /*05f0*/  BRA.U !UP0, `(.L_x_4) ;  /* 0x0000000108307547 */ /* 0x000ff0000b800000 */
[----:B------:R-:W0:Y:S01]  /*0600*/  LDC.64 R4, c[0x0][0x3a8] ;  /* 0x0000ea00ff047b82 */ /* 0x000e220000000a00 */
[----:B------:R-:W-:-:S05]  /*0610*/  IADD3 R7, PT, PT, R0, UR4, RZ ;  /* 0x0000000400077c10 */ /* 0x000fca000fffe0ff */
[----:B0-----:R-:W-:-:S05]  /*0620*/  IMAD.WIDE R4, R7, 0x4, R4 ;  /* 0x0000000407047825 */ /* 0x001fca00078e0204 */
[----:B------:R-:W2:Y:S04]  /*0630*/  LDG.E.CONSTANT R6, desc[UR10][R4.64] ;  /* 0x0000000a04067981 */ /* 0x000ea8000c1e9900 */
[----:B------:R-:W3:Y:S04]  /*0640*/  LDG.E.CONSTANT R7, desc[UR10][R4.64+0x4] ;  /* 0x0000040a04077981 */ /* 0x000ee8000c1e9900 */
[----:B------:R-:W4:Y:S04]  /*0650*/  LDG.E.CONSTANT R9, desc[UR10][R4.64+0x8] ;  /* 0x0000080a04097981 */ /* 0x000f28000c1e9900 */
[----:B------:R-:W5:Y:S01]  /*0660*/  LDG.E.CONSTANT R11, desc[UR10][R4.64+0xc] ;  /* 0x00000c0a040b7981 */ /* 0x000f62000c1e9900 */
[----:B------:R-:W-:Y:S01]  /*0670*/  UIADD3 UR4, UPT, UPT, UR4, 0x4, URZ ;  /* 0x0000000404047890 */ /* 0x000fe2000fffe0ff */
[----:B--2---:R-:W-:-:S04]  /*0680*/  FADD R6, R3, R6 ;  /* 0x0000000603067221 */ /* 0x004fc80000000000 */
[----:B---3--:R-:W-:-:S04]  /*0690*/  FADD R6, R6, R7 ;  /* 0x0000000706067221 */ /* 0x008fc80000000000 */
[----:B----4-:R-:W-:-:S04]  /*06a0*/  FADD R6, R6, R9 ;  /* 0x0000000906067221 */ /* 0x010fc80000000000 */
[----:B-----5:R-:W-:-:S07]  /*06b0*/  FADD R3, R6, R11 ;  /* 0x0000000b06037221 */ /* 0x020fce0000000000 */
.L_x_4:
[----:B------:R-:W-:Y:S05]  /*06c0*/  BRA.U !UP1, `(.L_x_0) ;  /* 0x0000000109287547 */ /* 0x000fea000b800000 */
[----:B------:R-:W0:Y:S01]  /*06d0*/  LDC.64 R6, c[0x0][0x3a8] ;  /* 0x0000ea00ff067b82 */ /* 0x000e220000000a00 */
[----:B------:R-:W-:Y:S01]  /*06e0*/  VIADD R9, R0, UR4 ;  /* 0x0000000400097c36 */ /* 0x000fe20008000000 */
[----:B------:R-:W-:-:S12]  /*06f0*/  UIADD3 UR5, UPT, UPT, -UR5, URZ, URZ ;  /* 0x000000ff05057290 */ /* 0x000fd8000fffe1ff */
.L_x_5:
[----:B0-----:R-:W-:-:S06]  /*0700*/  IMAD.WIDE R4, R9, 0x4, R6 ;  /* 0x0000000409047825 */ /* 0x001fcc00078e0206 */
[----:B------:R-:W2:Y:S01]  /*0710*/  LDG.E.CONSTANT R4, desc[UR10][R4.64] ;  /* 0x0000000a04047981 */ /* 0x000ea2000c1e9900 */
[----:B------:R-:W-:Y:S01]  /*0720*/  UIADD3 UR5, UPT, UPT, UR5, 0x1, URZ ;  /* 0x0000000105057890 */ /* 0x000fe2000fffe0ff */
[----:B------:R-:W-:-:S03]  /*0730*/  IADD3 R9, PT, PT, R9, 0x1, RZ ;  /* 0x0000000109097810 */ /* 0x000fc60007ffe0ff */
[----:B------:R-:W-:Y:S01]  /*0740*/  UISETP.NE.AND UP0, UPT, UR5, URZ, UPT ;  /* 0x000000ff0500728c */ /* 0x000fe2000bf05270 */
[----:B--2---:R-:W-:-:S08]  /*0750*/  FADD R3, R4, R3 ;  /* 0x0000000304037221 */ /* 0x004fd00000000000 */
[----:B------:R-:W-:Y:S05]  /*0760*/  BRA.U UP0, `(.L_x_5) ;  /* 0xfffffffd00e47547 */ /* 0x000fea000b83ffff */
.L_x_0:
[----:B------:R-:W-:Y:S01]  /*0770*/  I2FP.F32.S32 R6, UR12 ;  /* 0x0000000c00067c45 */ /* 0x000fe20008201400 */
[----:B------:R-:W-:Y:S03]  /*0780*/  BSSY.RECONVERGENT B0, `(.L_x_6) ;  /* 0x000000c000007945 */ /* 0x000fe60003800200 */
[----:B------:R-:W0:Y:S08]  /*0790*/  MUFU.RCP R5, R6 ;  /* 0x0000000600057308 */ /* 0x000e300000001000 */
[----:B------:R-:W1:Y:S01]  /*07a0*/  FCHK P0, R3, R6 ;  /* 0x0000000603007302 */ /* 0x000e620000000000 */
[----:B0-----:R-:W-:-:S04]  /*07b0*/  FFMA R0, -R6, R5, 1 ;  /* 0x3f80000006007423 */ /* 0x001fc80000000105 */
[----:B------:R-:W-:-:S04]  /*07c0*/  FFMA R0, R5, R0, R5 ;  /* 0x0000000005007223 */ /* 0x000fc80000000005 */
[----:B------:R-:W-:-:S04]  /*07d0*/  FFMA R5, R0, R3, RZ ;  /* 0x0000000300057223 */ /* 0x000fc800000000ff */
[----:B------:R-:W-:-:S04]  /*07e0*/  FFMA R4, -R6, R5, R3 ;  /* 0x0000000506047223 */ /* 0x000fc80000000103 */
[----:B------:R-:W-:Y:S01]  /*07f0*/  FFMA R7, R0, R4, R5 ;  /* 0x0000000400077223 */ /* 0x000fe20000000005 */
[----:B-1----:R-:W-:Y:S06]  /*0800*/  @!P0 BRA `(.L_x_7) ;  /* 0x00000000000c8947 */ /* 0x002fec0003800000 */
[----:B------:R-:W-:-:S07]  /*0810*/  MOV R4, 0x830 ;  /* 0x0000083000047802 */ /* 0x000fce0000000f00 */
[----:B------:R-:W-:Y:S05]  /*0820*/  CALL.REL.NOINC `($__internal_0_$__cuda_sm3x_div_rn_noftz_f32_slowpath) ;  /* 0x0000000000187944 */ /* 0x000fea0003c00000 */
[----:B------:R-:W-:-:S07]  /*0830*/  IMAD.MOV.U32 R7, RZ, RZ, R0 ;  /* 0x000000ffff077224 */ /* 0x000fce00078e0000 */
.L_x_7:
[----:B------:R-:W-:Y:S05]  /*0840*/  BSYNC.RECONVERGENT B0 ;  /* 0x0000000000007941 */ /* 0x000fea0003800200 */
.L_x_6:
[----:B------:R-:W0:Y:S02]  /*0850*/  LDC.64 R4, c[0x0][0x3a0] ;  /* 0x0000e800ff047b82 */ /* 0x000e240000000a00 */
[----:B0-----:R-:W-:-:S05]  /*0860*/  IMAD.WIDE R2, R2, 0x4, R4 ;  /* 0x0000000402027825 */ /* 0x001fca00078e0204 */
[----:B------:R-:W-:Y:S01]  /*0870*/  STG.E desc[UR10][R2.64], R7 ;  /* 0x0000000702007986 */ /* 0x000fe2000c10190a */
[----:B------:R-:W-:Y:S05]  /*0880*/  EXIT ;  /* 0x000000000000794d */ /* 0x000fea0003800000 */
        .weak           $__internal_0_$__cuda_sm3x_div_rn_noftz_f32_slowpath
        .type           $__internal_0_$__cuda_sm3x_div_rn_noftz_f32_slowpath,@function
        .size           $__internal_0_$__cuda_sm3x_div_rn_noftz_f32_slowpath,(.L_x_48 - $__internal_0_$__cuda_sm3x_div_rn_noftz_f32_slowpath)
$__internal_0_$__cuda_sm3x_div_rn_noftz_f32_slowpath:
[----:B------:R-:W-:Y:S01]  /*0890*/  SHF.R.U32.HI R5, RZ, 0x17, R6 ;  /* 0x00000017ff057819 */ /* 0x000fe20000011606 */
[----:B------:R-:W-:Y:S01]  /*08a0*/  BSSY.RECONVERGENT B1, `(.L_x_8) ;  /* 0x0000063000017945 */ /* 0x000fe20003800200 */
[----:B------:R-:W-:Y:S02]  /*08b0*/  SHF.R.U32.HI R0, RZ, 0x17, R3 ;  /* 0x00000017ff007819 */ /* 0x000fe40000011603 */
[----:B------:R-:W-:Y:S02]  /*08c0*/  LOP3.LUT R5, R5, 0xff, RZ, 0xc0, !PT ;  /* 0x000000ff05057812 */ /* 0x000fe400078ec0ff */
[----:B------:R-:W-:Y:S02]  /*08d0*/  LOP3.LUT R10, R0, 0xff, RZ, 0xc0, !PT ;  /* 0x000000ff000a7812 */ /* 0x000fe400078ec0ff */
[----:B------:R-:W-:-:S03]  /*08e0*/  IADD3 R8, PT, PT, R5, -0x1, RZ ;  /* 0xffffffff05087810 */ /* 0x000fc60007ffe0ff */
[----:B------:R-:W-:Y:S01]  /*08f0*/  VIADD R9, R10, 0xffffffff ;  /* 0xffffffff0a097836 */ /* 0x000fe20000000000 */
[----:B------:R-:W-:-:S04]  /*0900*/  ISETP.GT.U32.AND P0, PT, R8, 0xfd, PT ;  /* 0x000000fd0800780c */ /* 0x000fc80003f04070 */
[----:B------:R-:W-:-:S13]  /*0910*/  ISETP.GT.U32.OR P0, PT, R9, 0xfd, P0 ;  /* 0x000000fd0900780c */ /* 0x000fda0000704470 */
[----:B------:R-:W-:Y:S01]  /*0920*/  @!P0 MOV R7, RZ ;  /* 0x000000ff00078202 */ /* 0x000fe20000000f00 */
[----:B------:R-:W-:Y:S06]  /*0930*/  @!P0 BRA `(.L_x_9) ;  /* 0x0000000000608947 */ /* 0x000fec0003800000 */
[----:B------:R-:W-:Y:S01]  /*0940*/  FSETP.GTU.FTZ.AND P0, PT, |R3|, +INF , PT ;  /* 0x7f8000000300780b */ /* 0x000fe20003f1c200 */
[----:B------:R-:W-:Y:S01]  /*0950*/  IMAD.MOV.U32 R0, RZ, RZ, R6 ;  /* 0x000000ffff007224 */ /* 0x000fe200078e0006 */
[----:B------:R-:W-:-:S04]  /*0960*/  FSETP.GTU.FTZ.AND P1, PT, |R6|, +INF , PT ;  /* 0x7f8000000600780b */ /* 0x000fc80003f3c200 */
[----:B------:R-:W-:-:S13]  /*0970*/  PLOP3.LUT P0, PT, P0, P1, PT, 0xf8, 0x8f ;  /* 0x00000000008f781c */ /* 0x000fda0000703f70 */
[----:B------:R-:W-:Y:S05]  /*0980*/  @P0 BRA `(.L_x_10) ;  /* 0x00000004004c0947 */ /* 0x000fea0003800000 */
[----:B------:R-:W-:-:S13]  /*0990*/  LOP3.LUT P0, RZ, R6, 0x7fffffff, R3, 0xc8, !PT ;  /* 0x7fffffff06ff7812 */ /* 0x000fda000780c803 */
[----:B------:R-:W-:Y:S05]  /*09a0*/  @!P0 BRA `(.L_x_11) ;  /* 0x00000004003c8947 */ /* 0x000fea0003800000 */
[C---:B------:R-:W-:Y:S02]  /*09b0*/  FSETP.NEU.FTZ.AND P2, PT, |R3|.reuse, +INF , PT ;  /* 0x7f8000000300780b */ /* 0x040fe40003f5d200 */
[----:B------:R-:W-:Y:S02]  /*09c0*/  FSETP.NEU.FTZ.AND P1, PT, |R0|, +INF , PT ;  /* 0x7f8000000000780b */ /* 0x000fe40003f3d200 */
[----:B------:R-:W-:-:S11]  /*09d0*/  FSETP.NEU.FTZ.AND P0, PT, |R3|, +INF , PT ;  /* 0x7f8000000300780b */ /* 0x000fd60003f1d200 */
[----:B------:R-:W-:Y:S05]  /*09e0*/  @!P1 BRA !P2, `(.L_x_11) ;  /* 0x00000004002c9947 */ /* 0x000fea0005000000 */
[----:B------:R-:W-:-:S04]  /*09f0*/  LOP3.LUT P2, RZ, R3, 0x7fffffff, RZ, 0xc0, !PT ;  /* 0x7fffffff03ff7812 */ /* 0x000fc8000784c0ff */
[----:B------:R-:W-:-:S13]  /*0a00*/  PLOP3.LUT P1, PT, P1, P2, PT, 0x2f, 0xf2 ;  /* 0x0000000000f2781c */ /* 0x000fda0000f24577 */
[----:B------:R-:W-:Y:S05]  /*0a10*/  @P1 BRA `(.L_x_12) ;  /* 0x0000000400181947 */ /* 0x000fea0003800000 */
[----:B------:R-:W-:-:S04]  /*0a20*/  LOP3.LUT P1, RZ, R6, 0x7fffffff, RZ, 0xc0, !PT ;  /* 0x7fffffff06ff7812 */ /* 0x000fc8000782c0ff */
[----:B------:R-:W-:-:S13]  /*0a30*/  PLOP3.LUT P0, PT, P0, P1, PT, 0x2f, 0xf2 ;  /* 0x0000000000f2781c */ /* 0x000fda0000702577 */
[----:B------:R-:W-:Y:S05]  /*0a40*/  @P0 BRA `(.L_x_13) ;  /* 0x0000000400000947 */ /* 0x000fea0003800000 */
[----:B------:R-:W-:Y:S02]  /*0a50*/  ISETP.GE.AND P0, PT, R9, RZ, PT ;  /* 0x000000ff0900720c */ /* 0x000fe40003f06270 */
[----:B------:R-:W-:-:S11]  /*0a60*/  ISETP.GE.AND P1, PT, R8, RZ, PT ;  /* 0x000000ff0800720c */ /* 0x000fd60003f26270 */
[----:B------:R-:W-:Y:S01]  /*0a70*/  @P0 MOV R7, RZ ;  /* 0x000000ff00070202 */ /* 0x000fe20000000f00 */
[----:B------:R-:W-:Y:S02]  /*0a80*/  @!P0 IMAD.MOV.U32 R7, RZ, RZ, -0x40 ;  /* 0xffffffc0ff078424 */ /* 0x000fe400078e00ff */
[----:B------:R-:W-:Y:S01]  /*0a90*/  @!P0 FFMA R3, R3, 1.84467440737095516160e+19, RZ ;  /* 0x5f80000003038823 */ /* 0x000fe200000000ff */
[----:B------:R-:W-:Y:S02]  /*0aa0*/  @!P1 FFMA R6, R0, 1.84467440737095516160e+19, RZ ;  /* 0x5f80000000069823 */ /* 0x000fe400000000ff */
[----:B------:R-:W-:-:S07]  /*0ab0*/  @!P1 IADD3 R7, PT, PT, R7, 0x40, RZ ;  /* 0x0000004007079810 */ /* 0x000fce0007ffe0ff */
.L_x_9:
[----:B------:R-:W-:Y:S01]  /*0ac0*/  LEA R9, R5, 0xc0800000, 0x17 ;  /* 0xc080000005097811 */ /* 0x000fe200078eb8ff */
[----:B------:R-:W-:Y:S03]  /*0ad0*/  BSSY.RECONVERGENT B2, `(.L_x_14) ;  /* 0x0000036000027945 */ /* 0x000fe60003800200 */
[----:B------:R-:W-:Y:S01]  /*0ae0*/  IADD3 R9, PT, PT, -R9, R6, RZ ;  /* 0x0000000609097210 */ /* 0x000fe20007ffe1ff */
[----:B------:R-:W-:-:S03]  /*0af0*/  VIADD R6, R10, 0xffffff81 ;  /* 0xffffff810a067836 */ /* 0x000fc60000000000 */
[----:B------:R-:W0:Y:S01]  /*0b00*/  MUFU.RCP R8, R9 ;  /* 0x0000000900087308 */ /* 0x000e220000001000 */
[----:B------:R-:W-:Y:S01]  /*0b10*/  FADD.FTZ R11, -R9, -RZ ;  /* 0x800000ff090b7221 */ /* 0x000fe20000010100 */
[C---:B------:R-:W-:Y:S01]  /*0b20*/  IMAD R0, R6.reuse, -0x800000, R3 ;  /* 0xff80000006007824 */ /* 0x040fe200078e0203 */
[----:B------:R-:W-:-:S04]  /*0b30*/  IADD3 R6, PT, PT, R6, 0x7f, -R5 ;  /* 0x0000007f06067810 */ /* 0x000fc80007ffe805 */
[----:B------:R-:W-:Y:S01]  /*0b40*/  IADD3 R6, PT, PT, R6, R7, RZ ;  /* 0x0000000706067210 */ /* 0x000fe20007ffe0ff */
[----:B0-----:R-:W-:-:S04]  /*0b50*/  FFMA R13, R8, R11, 1 ;  /* 0x3f800000080d7423 */ /* 0x001fc8000000000b */
[----:B------:R-:W-:-:S04]  /*0b60*/  FFMA R10, R8, R13, R8 ;  /* 0x0000000d080a7223 */ /* 0x000fc80000000008 */
[----:B------:R-:W-:-:S04]  /*0b70*/  FFMA R3, R0, R10, RZ ;  /* 0x0000000a00037223 */ /* 0x000fc800000000ff */
[----:B------:R-:W-:-:S04]  /*0b80*/  FFMA R8, R11, R3, R0 ;  /* 0x000000030b087223 */ /* 0x000fc80000000000 */
[----:B------:R-:W-:-:S04]  /*0b90*/  FFMA R13, R10, R8, R3 ;  /* 0x000000080a0d7223 */ /* 0x000fc80000000003 */
[----:B------:R-:W-:-:S04]  /*0ba0*/  FFMA R8, R11, R13, R0 ;  /* 0x0000000d0b087223 */ /* 0x000fc80000000000 */
[----:B------:R-:W-:-:S05]  /*0bb0*/  FFMA R0, R10, R8, R13 ;  /* 0x000000080a007223 */ /* 0x000fca000000000d */
[----:B------:R-:W-:-:S04]  /*0bc0*/  SHF.R.U32.HI R3, RZ, 0x17, R0 ;  /* 0x00000017ff037819 */ /* 0x000fc80000011600 */
[----:B------:R-:W-:-:S04]  /*0bd0*/  LOP3.LUT R3, R3, 0xff, RZ, 0xc0, !PT ;  /* 0x000000ff03037812 */ /* 0x000fc800078ec0ff */
[----:B------:R-:W-:-:S05]  /*0be0*/  IADD3 R7, PT, PT, R3, R6, RZ ;  /* 0x0000000603077210 */ /* 0x000fca0007ffe0ff */
[----:B------:R-:W-:-:S05]  /*0bf0*/  VIADD R3, R7, 0xffffffff ;  /* 0xffffffff07037836 */ /* 0x000fca0000000000 */
[----:B------:R-:W-:-:S13]  /*0c00*/  ISETP.GE.U32.AND P0, PT, R3, 0xfe, PT ;  /* 0x000000fe0300780c */ /* 0x000fda0003f06070 */
[----:B------:R-:W-:Y:S05]  /*0c10*/  @!P0 BRA `(.L_x_15) ;  /* 0x0000000000808947 */ /* 0x000fea0003800000 */
[----:B------:R-:W-:-:S13]  /*0c20*/  ISETP.GT.AND P0, PT, R7, 0xfe, PT ;  /* 0x000000fe0700780c */ /* 0x000fda0003f04270 */
[----:B------:R-:W-:Y:S05]  /*0c30*/  @P0 BRA `(.L_x_16) ;  /* 0x00000000006c0947 */ /* 0x000fea0003800000 */
[----:B------:R-:W-:-:S13]  /*0c40*/  ISETP.GE.AND P0, PT, R7, 0x1, PT ;  /* 0x000000010700780c */ /* 0x000fda0003f06270 */
[----:B------:R-:W-:Y:S05]  /*0c50*/  @P0 BRA `(.L_x_17) ;  /* 0x0000000000740947 */ /* 0x000fea0003800000 */
[----:B------:R-:W-:Y:S02]  /*0c60*/  ISETP.GE.AND P0, PT, R7, -0x18, PT ;  /* 0xffffffe80700780c */ /* 0x000fe40003f06270 */
[----:B------:R-:W-:-:S11]  /*0c70*/  LOP3.LUT R0, R0, 0x80000000, RZ, 0xc0, !PT ;  /* 0x8000000000007812 */ /* 0x000fd600078ec0ff */
[----:B------:R-:W-:Y:S05]  /*0c80*/  @!P0 BRA `(.L_x_17) ;  /* 0x0000000000688947 */ /* 0x000fea0003800000 */
[CCC-:B------:R-:W-:Y:S01]  /*0c90*/  FFMA.RZ R3, R10.reuse, R8.reuse, R13.reuse ;  /* 0x000000080a037223 */ /* 0x1c0fe2000000c00d */
[CCC-:B------:R-:W-:Y:S01]  /*0ca0*/  FFMA.RM R6, R10.reuse, R8.reuse, R13.reuse ;  /* 0x000000080a067223 */ /* 0x1c0fe2000000400d */
[C---:B------:R-:W-:Y:S02]  /*0cb0*/  ISETP.NE.AND P2, PT, R7.reuse, RZ, PT ;  /* 0x000000ff0700720c */ /* 0x040fe40003f45270 */
[----:B------:R-:W-:Y:S02]  /*0cc0*/  ISETP.NE.AND P1, PT, R7, RZ, PT ;  /* 0x000000ff0700720c */ /* 0x000fe40003f25270 */
[----:B------:R-:W-:Y:S01]  /*0cd0*/  LOP3.LUT R5, R3, 0x7fffff, RZ, 0xc0, !PT ;  /* 0x007fffff03057812 */ /* 0x000fe200078ec0ff */
[----:B------:R-:W-:Y:S01]  /*0ce0*/  FFMA.RP R3, R10, R8, R13 ;  /* 0x000000080a037223 */ /* 0x000fe2000000800d */
[----:B------:R-:W-:Y:S02]  /*0cf0*/  IADD3 R8, PT, PT, R7, 0x20, RZ ;  /* 0x0000002007087810 */ /* 0x000fe40007ffe0ff */
[----:B------:R-:W-:-:S02]  /*0d00*/  LOP3.LUT R5, R5, 0x800000, RZ, 0xfc, !PT ;  /* 0x0080000005057812 */ /* 0x000fc400078efcff */
[----:B------:R-:W-:Y:S02]  /*0d10*/  IADD3 R7, PT, PT, -R7, RZ, RZ ;  /* 0x000000ff07077210 */ /* 0x000fe40007ffe1ff */
[----:B------:R-:W-:Y:S02]  /*0d20*/  SHF.L.U32 R8, R5, R8, RZ ;  /* 0x0000000805087219 */ /* 0x000fe400000006ff */
[----:B------:R-:W-:Y:S02]  /*0d30*/  FSETP.NEU.FTZ.AND P0, PT, R3, R6, PT ;  /* 0x000000060300720b */ /* 0x000fe40003f1d000 */
[----:B------:R-:W-:Y:S02]  /*0d40*/  SEL R6, R7, RZ, P2 ;  /* 0x000000ff07067207 */ /* 0x000fe40001000000 */
[----:B------:R-:W-:Y:S02]  /*0d50*/  ISETP.NE.AND P1, PT, R8, RZ, P1 ;  /* 0x000000ff0800720c */ /* 0x000fe40000f25270 */
[----:B------:R-:W-:-:S02]  /*0d60*/  SHF.R.U32.HI R6, RZ, R6, R5 ;  /* 0x00000006ff067219 */ /* 0x000fc40000011605 */
[----:B------:R-:W-:Y:S02]  /*0d70*/  PLOP3.LUT P0, PT, P0, P1, PT, 0xf8, 0x8f ;  /* 0x00000000008f781c */ /* 0x000fe40000703f70 */
[----:B------:R-:W-:Y:S02]  /*0d80*/  SHF.R.U32.HI R8, RZ, 0x1, R6 ;  /* 0x00000001ff087819 */ /* 0x000fe40000011606 */
[----:B------:R-:W-:-:S04]  /*0d90*/  SEL R3, RZ, 0x1, !P0 ;  /* 0x00000001ff037807 */ /* 0x000fc80004000000 */
[----:B------:R-:W-:-:S04]  /*0da0*/  LOP3.LUT R3, R3, 0x1, R8, 0xf8, !PT ;  /* 0x0000000103037812 */ /* 0x000fc800078ef808 */
[----:B------:R-:W-:-:S05]  /*0db0*/  LOP3.LUT R3, R3, R6, RZ, 0xc0, !PT ;  /* 0x0000000603037212 */ /* 0x000fca00078ec0ff */
[----:B------:R-:W-:-:S05]  /*0dc0*/  IMAD.IADD R3, R8, 0x1, R3 ;  /* 0x0000000108037824 */ /* 0x000fca00078e0203 */
[----:B------:R-:W-:Y:S01]  /*0dd0*/  LOP3.LUT R0, R3, R0, RZ, 0xfc, !PT ;  /* 0x0000000003007212 */ /* 0x000fe200078efcff */
[----:B------:R-:W-:Y:S06]  /*0de0*/  BRA `(.L_x_17) ;  /* 0x0000000000107947 */ /* 0x000fec0003800000 */
.L_x_16:
[----:B------:R-:W-:-:S04]  /*0df0*/  LOP3.LUT R0, R0, 0x80000000, RZ, 0xc0, !PT ;  /* 0x8000000000007812 */ /* 0x000fc800078ec0ff */
[----:B------:R-:W-:Y:S01]  /*0e00*/  LOP3.LUT R0, R0, 0x7f800000, RZ, 0xfc, !PT ;  /* 0x7f80000000007812 */ /* 0x000fe200078efcff */
[----:B------:R-:W-:Y:S06]  /*0e10*/  BRA `(.L_x_17) ;  /* 0x0000000000047947 */ /* 0x000fec0003800000 */
.L_x_15:
[----:B------:R-:W-:-:S07]  /*0e20*/  LEA R0, R6, R0, 0x17 ;  /* 0x0000000006007211 */ /* 0x000fce00078eb8ff */
.L_x_17:
[----:B------:R-:W-:Y:S05]  /*0e30*/  BSYNC.RECONVERGENT B2 ;  /* 0x0000000000027941 */ /* 0x000fea0003800200 */
.L_x_14:
[----:B------:R-:W-:Y:S05]  /*0e40*/  BRA `(.L_x_18) ;  /* 0x0000000000207947 */ /* 0x000fea0003800000 */
.L_x_13:
[----:B------:R-:W-:-:S04]  /*0e50*/  LOP3.LUT R0, R6, 0x80000000, R3, 0x48, !PT ;  /* 0x8000000006007812 */ /* 0x000fc800078e4803 */
[----:B------:R-:W-:Y:S01]  /*0e60*/  LOP3.LUT R0, R0, 0x7f800000, RZ, 0xfc, !PT ;  /* 0x7f80000000007812 */ /* 0x000fe200078efcff */
[----:B------:R-:W-:Y:S06]  /*0e70*/  BRA `(.L_x_18) ;  /* 0x0000000000147947 */ /* 0x000fec0003800000 */
.L_x_12:
[----:B------:R-:W-:Y:S01]  /*0e80*/  LOP3.LUT R0, R6, 0x80000000, R3, 0x48, !PT ;  /* 0x8000000006007812 */ /* 0x000fe200078e4803 */
[----:B------:R-:W-:Y:S06]  /*0e90*/  BRA `(.L_x_18) ;  /* 0x00000000000c7947 */ /* 0x000fec0003800000 */
.L_x_11:
[----:B------:R-:W0:Y:S01]  /*0ea0*/  MUFU.RSQ R0, -QNAN ;  /* 0xffc0000000007908 */ /* 0x000e220000001400 */
[----:B------:R-:W-:Y:S05]  /*0eb0*/  BRA `(.L_x_18) ;  /* 0x0000000000047947 */ /* 0x000fea0003800000 */
.L_x_10:
[----:B------:R-:W-:-:S07]  /*0ec0*/  FADD.FTZ R0, R3, R0 ;  /* 0x0000000003007221 */ /* 0x000fce0000010000 */
.L_x_18:
[----:B------:R-:W-:Y:S05]  /*0ed0*/  BSYNC.RECONVERGENT B1 ;  /* 0x0000000000017941 */ /* 0x000fea0003800200 */
.L_x_8:
[----:B------:R-:W-:-:S04]  /*0ee0*/  HFMA2 R5, -RZ, RZ, 0, 0 ;  /* 0x00000000ff057431 */ /* 0x000fc800000001ff */
[----:B0-----:R-:W-:Y:S05]  /*0ef0*/  RET.REL.NODEC R4 `(PRelu_Backward2) ;  /* 0xfffffff004407950 */ /* 0x001fea0003c3ffff */
.L_x_19:
[----:B------:R-:W-:-:S00]  /*0f00*/  BRA `(.L_x_19) ;  /* 0xfffffffc00fc7947 */ /* 0x000fc0000383ffff */
[----:B------:R-:W-:-:S00]  /*0f10*/  NOP ;  /* 0x0000000000007918 */ /* 0x000fc00000000000 */
        /* <DEDUP_REMOVED lines=14> */
.L_x_48:


//--------------------- .text.PRelu_Backward1     --------------------------
	.section	.text.PRelu_Backward1,"ax",@progbits
	.align	128
        .global         PRelu_Backward1
        .type           PRelu_Backward1,@function
        .size           PRelu_Backward1,(.L_x_51 - PRelu_Backward1)
        .other          PRelu_Backward1,@"STO_CUDA_ENTRY STV_DEFAULT"
PRelu_Backward1:
.text.PRelu_Backward1:
[----:B------:R-:W-:Y:S01]  /*0000*/  LDC R1, c[0x0][0x37c] ;  /* 0x0000df00ff017b82 */ /* 0x000fe20000000800 */
[----:B------:R-:W0:Y:S07]  /*0010*/  S2R R3, SR_TID.Y ;  /* 0x0000000000037919 */ /* 0x000e2e0000002200 */
[----:B------:R-:W1:Y:S01]  /*0020*/  LDC R15, c[0x0][0x360] ;  /* 0x0000d800ff0f7b82 */ /* 0x000e620000000800 */
[----:B------:R-:W2:Y:S01]  /*0030*/  LDCU UR10, c[0x0][0x3b8] ;  /* 0x00007700ff0a77ac */ /* 0x000ea20008000800 */
[----:B------:R-:W1:Y:S01]  /*0040*/  S2R R2, SR_TID.X ;  /* 0x0000000000027919 */ /* 0x000e620000002100 */
[----:B------:R-:W3:Y:S05]  /*0050*/  LDCU UR11, c[0x0][0x3b4] ;  /* 0x00007680ff0b77ac */ /* 0x000eea0008000800 */
[----:B------:R-:W0:Y:S08]  /*0060*/  S2UR UR5, SR_CTAID.Y ;  /* 0x00000000000579c3 */ /* 0x000e300000002600 */
[----:B------:R-:W0:Y:S08]  /*0070*/  LDC R0, c[0x0][0x364] ;  /* 0x0000d900ff007b82 */ /* 0x000e300000000800 */
[----:B------:R-:W1:Y:S01]  /*0080*/  S2UR UR4, SR_CTAID.X ;  /* 0x00000000000479c3 */ /* 0x000e620000002500 */
[----:B0-----:R-:W-:-:S05]  /*0090*/  IMAD R0, R0, UR5, R3 ;  /* 0x0000000500007c24 */ /* 0x001fca000f8e0203 */
[----:B--2---:R-:W-:Y:S01]  /*00a0*/  ISETP.GE.AND P0, PT, R0, UR10, PT ;  /* 0x0000000a00007c0c */ /* 0x004fe2000bf06270 */
[----:B-1----:R-:W-:-:S05]  /*00b0*/  IMAD R15, R15, UR4, R2 ;  /* 0x000000040f0f7c24 */ /* 0x002fca000f8e0202 */
[----:B---3--:R-:W-:-:S13]  /*00c0*/  ISETP.GE.OR P0, PT, R15, UR11, P0 ;  /* 0x0000000b0f007c0c */ /* 0x008fda0008706670 */
[----:B------:R-:W-:Y:S05]  /*00d0*/  @P0 EXIT ;  /* 0x000000000000094d */ /* 0x000fea0003800000 */
[----:B------:R-:W0:Y:S01]  /*00e0*/  LDCU UR5, c[0x0][0x3b0] ;  /* 0x00007600ff0577ac */ /* 0x000e220008000800 */
[----:B------:R-:W-:Y:S01]  /*00f0*/  HFMA2 R18, -RZ, RZ, 0, 0 ;  /* 0x00000000ff127431 */ /* 0x000fe200000001ff */
[----:B------:R-:W1:Y:S01]  /*0100*/  LDCU.64 UR8, c[0x0][0x358] ;  /* 0x00006b00ff0877ac */ /* 0x000e620008000a00 */
[----:B0-----:R-:W-:-:S09]  /*0110*/  UISETP.GE.AND UP0, UPT, UR5, 0x1, UPT ;  /* 0x000000010500788c */ /* 0x001fd2000bf06270 */
[----:B-1----:R-:W-:Y:S05]  /*0120*/  BRA.U !UP0, `(.L_x_20) ;  /* 0x0000000d08087547 */ /* 0x002fea000b800000 */
[----:B------:R-:W0:Y:S02]  /*0130*/  LDC.64 R16, c[0x0][0x390] ;  /* 0x0000e400ff107b82 */ /* 0x000e240000000a00 */
[----:B0-----:R-:W-:-:S06]  /*0140*/  IMAD.WIDE R16, R15, 0x4, R16 ;  /* 0x000000040f107825 */ /* 0x001fcc00078e0210 */
[----:B------:R0:W5:Y:S01]  /*0150*/  LDG.E.CONSTANT R16, desc[UR8][R16.64] ;  /* 0x0000000810107981 */ /* 0x000162000c1e9900 */
[----:B------:R-:W-:Y:S01]  /*0160*/  UISETP.GE.U32.AND UP1, UPT, UR5, 0x8, UPT ;  /* 0x000000080500788c */ /* 0x000fe2000bf26070 */
[----:B------:R-:W-:Y:S01]  /*0170*/  IMAD R14, R0, UR11, R15 ;  /* 0x0000000b000e7c24 */ /* 0x000fe2000f8e020f */
[----:B------:R-:W-:Y:S01]  /*0180*/  ULOP3.LUT UR6, UR5, 0x7, URZ, 0xc0, !UPT ;  /* 0x0000000705067892 */ /* 0x000fe2000f8ec0ff */
[----:B------:R-:W-:Y:S01]  /*0190*/  MOV R18, RZ ;  /* 0x000000ff00127202 */ /* 0x000fe20000000f00 */
[----:B------:R-:W-:Y:S01]  /*01a0*/  UMOV UR4, URZ ;  /* 0x000000ff00047c82 */ /* 0x000fe20008000000 */
[----:B------:R-:W-:Y:S01]  /*01b0*/  IMAD R14, R14, UR5, RZ ;  /* 0x000000050e0e7c24 */ /* 0x000fe2000f8e02ff */
[----:B------:R-:W-:-:S03]  /*01c0*/  UISETP.NE.AND UP0, UPT, UR6, URZ, UPT ;  /* 0x000000ff0600728c */ /* 0x000fc6000bf05270 */
[----:B0-----:R-:W-:Y:S08]  /*01d0*/  BRA.U !UP1, `(.L_x_21) ;  /* 0x0000000509587547 */ /* 0x001ff0000b800000 */
[----:B------:R-:W0:Y:S01]  /*01e0*/  LDC.64 R2, c[0x0][0x398] ;  /* 0x0000e600ff027b82 */ /* 0x000e220000000a00 */
[----:B------:R-:W-:Y:S01]  /*01f0*/  ULOP3.LUT UR4, UR5, 0x7ffffff8, URZ, 0xc0, !UPT ;  /* 0x7ffffff805047892 */ /* 0x000fe2000f8ec0ff */
[----:B------:R-:W-:Y:S02]  /*0200*/  MOV R18, RZ ;  /* 0x000000ff00127202 */ /* 0x000fe40000000f00 */
[----:B------:R-:W-:Y:S01]  /*0210*/  MOV R17, R14 ;  /* 0x0000000e00117202 */ /* 0x000fe20000000f00 */
[----:B------:R-:W-:-:S03]  /*0220*/  UIADD3 UR7, UPT, UPT, -UR4, URZ, URZ ;  /* 0x000000ff04077290 */ /* 0x000fc6000fffe1ff */
[----:B------:R-:W1:Y:S08]  /*0230*/  LDC.64 R4, c[0x0][0x380] ;  /* 0x0000e000ff047b82 */ /* 0x000e700000000a00 */
[----:B------:R-:W2:Y:S02]  /*0240*/  LDC.64 R6, c[0x0][0x388] ;  /* 0x0000e200ff067b82 */ /* 0x000ea40000000a00 */
.L_x_22:
[----:B-1----:R-:W-:-:S05]  /*0250*/  IMAD.WIDE R10, R17, 0x4, R4 ;  /* 0x00000004110a7825 */ /* 0x002fca00078e0204 */
[----:B------:R-:W3:Y:S01]  /*0260*/  LDG.E.CONSTANT R12, desc[UR8][R10.64] ;  /* 0x000000080a0c7981 */ /* 0x000ee2000c1e9900 */
[----:B--2---:R-:W-:-:S03]  /*0270*/  IMAD.WIDE R8, R17, 0x4, R6 ;  /* 0x0000000411087825 */ /* 0x004fc600078e0206 */
[----:B------:R-:W2:Y:S04]  /*0280*/  LDG.E.CONSTANT R20, desc[UR8][R10.64+0x4] ;  /* 0x000004080a147981 */ /* 0x000ea8000c1e9900 */
[----:B------:R-:W4:Y:S04]  /*0290*/  LDG.E.CONSTANT R21, desc[UR8][R8.64] ;  /* 0x0000000808157981 */ /* 0x000f28000c1e9900 */
[----:B------:R-:W4:Y:S04]  /*02a0*/  LDG.E.CONSTANT R19, desc[UR8][R10.64+0x8] ;  /* 0x000008080a137981 */ /* 0x000f28000c1e9900 */
[----:B------:R-:W4:Y:S01]  /*02b0*/  LDG.E.CONSTANT R13, desc[UR8][R8.64+0x4] ;  /* 0x00000408080d7981 */ /* 0x000f22000c1e9900 */
[----:B---3--:R-:W-:-:S02]  /*02c0*/  FSET.BF.LE.AND R25, R12, RZ, PT ;  /* 0x000000ff0c19720a */ /* 0x008fc40003803000 */
[----:B------:R-:W-:-:S03]  /*02d0*/  FSET.BF.GT.AND R23, R12, RZ, PT ;  /* 0x000000ff0c17720a */ /* 0x000fc60003804000 */
[-C--:B------:R-:W-:Y:S02]  /*02e0*/  FMUL R26, R12, R25.reuse ;  /* 0x000000190c1a7220 */ /* 0x080fe40000400000 */
[----:B------:R-:W3:Y:S01]  /*02f0*/  LDG.E.CONSTANT R12, desc[UR8][R8.64+0x8] ;  /* 0x00000808080c7981 */ /* 0x000ee2000c1e9900 */
[----:B-----5:R-:W-:Y:S01]  /*0300*/  FFMA R22, R16, R25, R23 ;  /* 0x0000001910167223 */ /* 0x020fe20000000017 */
[C---:B--2---:R-:W-:Y:S01]  /*0310*/  FSET.BF.LE.AND R25, R20.reuse, RZ, PT ;  /* 0x000000ff1419720a */ /* 0x044fe20003803000 */
[----:B----4-:R-:W-:Y:S01]  /*0320*/  FFMA R26, R21, R26, R18 ;  /* 0x0000001a151a7223 */ /* 0x010fe20000000012 */
[C---:B------:R-:W-:Y:S01]  /*0330*/  FSET.BF.GT.AND R23, R20.reuse, RZ, PT ;  /* 0x000000ff1417720a */ /* 0x040fe20003804000 */
[----:B------:R-:W2:Y:S02]  /*0340*/  LDG.E.CONSTANT R18, desc[UR8][R10.64+0xc] ;  /* 0x00000c080a127981 */ /* 0x000ea4000c1e9900 */
[----:B------:R-:W-:Y:S01]  /*0350*/  FMUL R20, R20, R25 ;  /* 0x0000001914147220 */ /* 0x000fe20000400000 */
[----:B------:R-:W-:-:S03]  /*0360*/  FSET.BF.LE.AND R28, R19, RZ, PT ;  /* 0x000000ff131c720a */ /* 0x000fc60003803000 */
[----:B------:R-:W-:Y:S02]  /*0370*/  FFMA R29, R13, R20, R26 ;  /* 0x000000140d1d7223 */ /* 0x000fe4000000001a */
[----:B------:R-:W4:Y:S01]  /*0380*/  LDG.E.CONSTANT R20, desc[UR8][R10.64+0x10] ;  /* 0x000010080a147981 */ /* 0x000f22000c1e9900 */
[C---:B------:R-:W-:Y:S01]  /*0390*/  FFMA R24, R16.reuse, R25, R23 ;  /* 0x0000001910187223 */ /* 0x040fe20000000017 */
[C---:B------:R-:W-:Y:S01]  /*03a0*/  FSET.BF.GT.AND R25, R19.reuse, RZ, PT ;  /* 0x000000ff1319720a */ /* 0x040fe20003804000 */
[----:B------:R-:W-:Y:S01]  /*03b0*/  FMUL R27, R19, R28 ;  /* 0x0000001c131b7220 */ /* 0x000fe20000400000 */
[----:B------:R-:W-:Y:S01]  /*03c0*/  FMUL R21, R21, R22 ;  /* 0x0000001615157220 */ /* 0x000fe20000400000 */
[----:B------:R-:W4:Y:S02]  /*03d0*/  LDG.E.CONSTANT R19, desc[UR8][R8.64+0xc] ;  /* 0x00000c0808137981 */ /* 0x000f24000c1e9900 */
[----:B------:R-:W-:Y:S01]  /*03e0*/  FFMA R25, R16, R28, R25 ;  /* 0x0000001c10197223 */ /* 0x000fe20000000019 */
[----:B------:R-:W-:Y:S01]  /*03f0*/  FMUL R23, R13, R24 ;  /* 0x000000180d177220 */ /* 0x000fe20000400000 */
[----:B------:R-:W4:Y:S04]  /*0400*/  LDG.E.CONSTANT R22, desc[UR8][R10.64+0x14] ;  /* 0x000014080a167981 */ /* 0x000f28000c1e9900 */
[----:B------:R-:W4:Y:S04]  /*0410*/  LDG.E.CONSTANT R24, desc[UR8][R10.64+0x18] ;  /* 0x000018080a187981 */ /* 0x000f28000c1e9900 */
[----:B------:R4:W4:Y:S04]  /*0420*/  LDG.E.CONSTANT R26, desc[UR8][R10.64+0x1c] ;  /* 0x00001c080a1a7981 */ /* 0x000928000c1e9900 */
[----:B------:R-:W4:Y:S01]  /*0430*/  LDG.E.CONSTANT R10, desc[UR8][R8.64+0x18] ;  /* 0x00001808080a7981 */ /* 0x000f22000c1e9900 */
[C---:B---3--:R-:W-:Y:S01]  /*0440*/  FMUL R25, R12.reuse, R25 ;  /* 0x000000190c197220 */ /* 0x048fe20000400000 */
[----:B------:R-:W-:Y:S01]  /*0450*/  FFMA R28, R12, R27, R29 ;  /* 0x0000001b0c1c7223 */ /* 0x000fe2000000001d */
[----:B0-----:R-:W-:Y:S01]  /*0460*/  IMAD.WIDE R12, R17, 0x4, R2 ;  /* 0x00000004110c7825 */ /* 0x001fe200078e0202 */
[----:B------:R-:W3:Y:S01]  /*0470*/  LDG.E.CONSTANT R27, desc[UR8][R8.64+0x10] ;  /* 0x00001008081b7981 */ /* 0x000ee2000c1e9900 */
[----:B--2---:R-:W-:-:S03]  /*0480*/  FSET.BF.GT.AND R29, R18, RZ, PT ;  /* 0x000000ff121d720a */ /* 0x004fc60003804000 */
[----:B------:R0:W-:Y:S04]  /*0490*/  STG.E desc[UR8][R12.64], R21 ;  /* 0x000000150c007986 */ /* 0x0001e8000c101908 */
[----:B------:R1:W-:Y:S01]  /*04a0*/  STG.E desc[UR8][R12.64+0x4], R23 ;  /* 0x000004170c007986 */ /* 0x0003e2000c101908 */
[----:B0-----:R-:W-:Y:S02]  /*04b0*/  FSET.BF.LE.AND R21, R18, RZ, PT ;  /* 0x000000ff1215720a */ /* 0x001fe40003803000 */
[----:B----4-:R-:W-:-:S03]  /*04c0*/  FSET.BF.LE.AND R11, R20, RZ, PT ;  /* 0x000000ff140b720a */ /* 0x010fc60003803000 */
[-C--:B-1----:R-:W-:Y:S01]  /*04d0*/  FMUL R23, R18, R21.reuse ;  /* 0x0000001512177220 */ /* 0x082fe20000400000 */
[----:B------:R-:W-:Y:S01]  /*04e0*/  FFMA R18, R16, R21, R29 ;  /* 0x0000001510127223 */ /* 0x000fe2000000001d */
[C---:B------:R-:W-:Y:S01]  /*04f0*/  FSET.BF.GT.AND R29, R20.reuse, RZ, PT ;  /* 0x000000ff141d720a */ /* 0x040fe20003804000 */
[----:B------:R-:W-:Y:S01]  /*0500*/  FMUL R20, R20, R11 ;  /* 0x0000000b14147220 */ /* 0x000fe20000400000 */
[C---:B------:R-:W-:Y:S01]  /*0510*/  FFMA R28, R19.reuse, R23, R28 ;  /* 0x00000017131c7223 */ /* 0x040fe2000000001c */
[----:B------:R-:W-:Y:S02]  /*0520*/  FMUL R19, R19, R18 ;  /* 0x0000001213137220 */ /* 0x000fe40000400000 */
[----:B------:R-:W-:Y:S01]  /*0530*/  FFMA R29, R16, R11, R29 ;  /* 0x0000000b101d7223 */ /* 0x000fe2000000001d */
[----:B------:R-:W2:Y:S04]  /*0540*/  LDG.E.CONSTANT R18, desc[UR8][R8.64+0x1c] ;  /* 0x00001c0808127981 */ /* 0x000ea8000c1e9900 */
[----:B------:R0:W4:Y:S01]  /*0550*/  LDG.E.CONSTANT R11, desc[UR8][R8.64+0x14] ;  /* 0x00001408080b7981 */ /* 0x000122000c1e9900 */
[----:B------:R-:W-:-:S03]  /*0560*/  FSET.BF.LE.AND R23, R24, RZ, PT ;  /* 0x000000ff1817720a */ /* 0x000fc60003803000 */
[----:B------:R1:W-:Y:S01]  /*0570*/  STG.E desc[UR8][R12.64+0x8], R25 ;  /* 0x000008190c007986 */ /* 0x0003e2000c101908 */
[----:B------:R-:W-:-:S03]  /*0580*/  FSET.BF.LE.AND R21, R26, RZ, PT ;  /* 0x000000ff1a15720a */ /* 0x000fc60003803000 */
[----:B------:R0:W-:Y:S01]  /*0590*/  STG.E desc[UR8][R12.64+0xc], R19 ;  /* 0x00000c130c007986 */ /* 0x0001e2000c101908 */
[----:B-1----:R-:W-:Y:S02]  /*05a0*/  FSET.BF.LE.AND R25, R22, RZ, PT ;  /* 0x000000ff1619720a */ /* 0x002fe40003803000 */
[----:B0-----:R-:W-:-:S05]  /*05b0*/  FSET.BF.GT.AND R19, R26, RZ, PT ;  /* 0x000000ff1a13720a */ /* 0x001fca0003804000 */
[----:B------:R-:W-:Y:S01]  /*05c0*/  FFMA R19, R16, R21, R19 ;  /* 0x0000001510137223 */ /* 0x000fe20000000013 */
[----:B------:R-:W-:-:S04]  /*05d0*/  UIADD3 UR7, UPT, UPT, UR7, 0x8, URZ ;  /* 0x0000000807077890 */ /* 0x000fc8000fffe0ff */
[----:B------:R-:W-:Y:S01]  /*05e0*/  UISETP.NE.AND UP1, UPT, UR7, URZ, UPT ;  /* 0x000000ff0700728c */ /* 0x000fe2000bf25270 */
[----:B------:R-:W-:Y:S01]  /*05f0*/  FMUL R21, R26, R21 ;  /* 0x000000151a157220 */ /* 0x000fe20000400000 */
[----:B------:R-:W-:Y:S01]  /*0600*/  IADD3 R17, PT, PT, R17, 0x8, RZ ;  /* 0x0000000811117810 */ /* 0x000fe20007ffe0ff */
[C---:B---3--:R-:W-:Y:S01]  /*0610*/  FMUL R29, R27.reuse, R29 ;  /* 0x0000001d1b1d7220 */ /* 0x048fe20000400000 */
[----:B------:R-:W-:Y:S01]  /*0620*/  FFMA R28, R27, R20, R28 ;  /* 0x000000141b1c7223 */ /* 0x000fe2000000001c */
[----:B------:R-:W-:Y:S02]  /*0630*/  FSET.BF.GT.AND R27, R22, RZ, PT ;  /* 0x000000ff161b720a */ /* 0x000fe40003804000 */
[----:B------:R-:W-:-:S03]  /*0640*/  FSET.BF.GT.AND R20, R24, RZ, PT ;  /* 0x000000ff1814720a */ /* 0x000fc60003804000 */
[C---:B------:R-:W-:Y:S02]  /*0650*/  FFMA R8, R16.reuse, R25, R27 ;  /* 0x0000001910087223 */ /* 0x040fe4000000001b */
[----:B------:R-:W-:-:S04]  /*0660*/  FFMA R27, R16, R23, R20 ;  /* 0x00000017101b7223 */ /* 0x000fc80000000014 */
[----:B------:R-:W-:Y:S01]  /*0670*/  FMUL R27, R10, R27 ;  /* 0x0000001b0a1b7220 */ /* 0x000fe20000400000 */
[----:B------:R3:W-:Y:S04]  /*0680*/  STG.E desc[UR8][R12.64+0x10], R29 ;  /* 0x0000101d0c007986 */ /* 0x0007e8000c101908 */
[----:B------:R3:W-:Y:S01]  /*0690*/  STG.E desc[UR8][R12.64+0x18], R27 ;  /* 0x0000181b0c007986 */ /* 0x0007e2000c101908 */
[----:B--2---:R-:W-:Y:S01]  /*06a0*/  FMUL R19, R18, R19 ;  /* 0x0000001312137220 */ /* 0x004fe20000400000 */
[----:B----4-:R-:W-:-:S04]  /*06b0*/  FMUL R9, R11, R8 ;  /* 0x000000080b097220 */ /* 0x010fc80000400000 */
[----:B------:R3:W-:Y:S04]  /*06c0*/  STG.E desc[UR8][R12.64+0x1c], R19 ;  /* 0x00001c130c007986 */ /* 0x0007e8000c101908 */
[----:B------:R3:W-:Y:S01]  /*06d0*/  STG.E desc[UR8][R12.64+0x14], R9 ;  /* 0x000014090c007986 */ /* 0x0007e2000c101908 */
[----:B------:R-:W-:Y:S01]  /*06e0*/  FMUL R22, R22, R25 ;  /* 0x0000001916167220 */ /* 0x000fe20000400000 */
[----:B------:R-:W-:-:S03]  /*06f0*/  FMUL R23, R24, R23 ;  /* 0x0000001718177220 */ /* 0x000fc60000400000 */
[----:B------:R-:W-:-:S04]  /*0700*/  FFMA R11, R11, R22, R28 ;  /* 0x000000160b0b7223 */ /* 0x000fc8000000001c */
[----:B------:R-:W-:-:S04]  /*0710*/  FFMA R11, R10, R23, R11 ;  /* 0x000000170a0b7223 */ /* 0x000fc8000000000b */
[----:B------:R-:W-:Y:S01]  /*0720*/  FFMA R18, R18, R21, R11 ;  /* 0x0000001512127223 */ /* 0x000fe2000000000b */
[----:B---3--:R-:W-:Y:S06]  /*0730*/  BRA.U UP1, `(.L_x_22) ;  /* 0xfffffff901c47547 */ /* 0x008fec000b83ffff */
.L_x_21:
[----:B------:R-:W-:Y:S05]  /*0740*/  BRA.U !UP0, `(.L_x_20) ;  /* 0x0000000508807547 */ /* 0x000fea000b800000 */
[----:B------:R-:W-:Y:S02]  /*0750*/  UISETP.GE.U32.AND UP0, UPT, UR6, 0x4, UPT ;  /* 0x000000040600788c */ /* 0x000fe4000bf06070 */
[----:B------:R-:W-:-:S04]  /*0760*/  ULOP3.LUT UR7, UR5, 0x3, URZ, 0xc0, !UPT ;  /* 0x0000000305077892 */ /* 0x000fc8000f8ec0ff */
[----:B------:R-:W-:-:S03]  /*0770*/  UISETP.NE.AND UP1, UPT, UR7, URZ, UPT ;  /* 0x000000ff0700728c */ /* 0x000fc6000bf25270 */
[----:B------:R-:W-:Y:S08]  /*0780*/  BRA.U !UP0, `(.L_x_23) ;  /* 0x0000000108b07547 */ /* 0x000ff0000b800000 */
[----:B------:R-:W0:Y:S01]  /*0790*/  LDC.64 R22, c[0x0][0x380] ;  /* 0x0000e000ff167b82 */ /* 0x000e220000000a00 */
[----:B------:R-:W-:-:S07]  /*07a0*/  IADD3 R11, PT, PT, R14, UR4, RZ ;  /* 0x000000040e0b7c10 */ /* 0x000fce000fffe0ff */
[----:B------:R-:W1:Y:S08]  /*07b0*/  LDC.64 R24, c[0x0][0x388] ;  /* 0x0000e200ff187b82 */ /* 0x000e700000000a00 */
[----:B------:R-:W2:Y:S01]  /*07c0*/  LDC.64 R2, c[0x0][0x398] ;  /* 0x0000e600ff027b82 */ /* 0x000ea20000000a00 */
[----:B0-----:R-:W-:-:S05]  /*07d0*/  IMAD.WIDE R22, R11, 0x4, R22 ;  /* 0x000000040b167825 */ /* 0x001fca00078e0216 */
[----:B------:R-:W3:Y:S04]  /*07e0*/  LDG.E.CONSTANT R6, desc[UR8][R22.64] ;  /* 0x0000000816067981 */ /* 0x000ee8000c1e9900 */
[----:B------:R-:W4:Y:S04]  /*07f0*/  LDG.E.CONSTANT R5, desc[UR8][R22.64+0x4] ;  /* 0x0000040816057981 */ /* 0x000f28000c1e9900 */
[----:B------:R-:W4:Y:S04]  /*0800*/  LDG.E.CONSTANT R4, desc[UR8][R22.64+0x8] ;  /* 0x0000080816047981 */ /* 0x000f28000c1e9900 */
[----:B------:R0:W4:Y:S01]  /*0810*/  LDG.E.CONSTANT R7, desc[UR8][R22.64+0xc] ;  /* 0x00000c0816077981 */ /* 0x000122000c1e9900 */
[----:B-1----:R-:W-:-:S05]  /*0820*/  IMAD.WIDE R24, R11, 0x4, R24 ;  /* 0x000000040b187825 */ /* 0x002fca00078e0218 */
[----:B------:R-:W4:Y:S04]  /*0830*/  LDG.E.CONSTANT R13, desc[UR8][R24.64] ;  /* 0x00000008180d7981 */ /* 0x000f28000c1e9900 */
[----:B------:R-:W4:Y:S04]  /*0840*/  LDG.E.CONSTANT R9, desc[UR8][R24.64+0x4] ;  /* 0x0000040818097981 */ /* 0x000f28000c1e9900 */
[----:B------:R-:W4:Y:S04]  /*0850*/  LDG.E.CONSTANT R8, desc[UR8][R24.64+0x8] ;  /* 0x0000080818087981 */ /* 0x000f28000c1e9900 */
[----:B------:R1:W4:Y:S01]  /*0860*/  LDG.E.CONSTANT R10, desc[UR8][R24.64+0xc] ;  /* 0x00000c08180a7981 */ /* 0x000322000c1e9900 */
[----:B--2---:R-:W-:Y:S01]  /*0870*/  IMAD.WIDE R2, R11, 0x4, R2 ;  /* 0x000000040b027825 */ /* 0x004fe200078e0202 */
[----:B------:R-:W-:Y:S01]  /*0880*/  UIADD3 UR4, UPT, UPT, UR4, 0x4, URZ ;  /* 0x0000000404047890 */ /* 0x000fe2000fffe0ff */
[----:B---3--:R-:W-:-:S02]  /*0890*/  FSET.BF.GT.AND R27, R6, RZ, PT ;  /* 0x000000ff061b720a */ /* 0x008fc40003804000 */
[----:B------:R-:W-:Y:S02]  /*08a0*/  FSET.BF.LE.AND R21, R6, RZ, PT ;  /* 0x000000ff0615720a */ /* 0x000fe40003803000 */
[C---:B----4-:R-:W-:Y:S02]  /*08b0*/  FSET.BF.GT.AND R26, R5.reuse, RZ, PT ;  /* 0x000000ff051a720a */ /* 0x050fe40003804000 */
[----:B------:R-:W-:Y:S01]  /*08c0*/  FSET.BF.LE.AND R19, R5, RZ, PT ;  /* 0x000000ff0513720a */ /* 0x000fe20003803000 */
[-C--:B-----5:R-:W-:Y:S01]  /*08d0*/  FFMA R20, R16, R21.reuse, R27 ;  /* 0x0000001510147223 */ /* 0x0a0fe2000000001b */
[----:B0-----:R-:W-:Y:S01]  /*08e0*/  FSET.BF.GT.AND R22, R4, RZ, PT ;  /* 0x000000ff0416720a */ /* 0x001fe20003804000 */
[----:B------:R-:W-:Y:S01]  /*08f0*/  FMUL R6, R6, R21 ;  /* 0x0000001506067220 */ /* 0x000fe20000400000 */
[----:B------:R-:W-:Y:S01]  /*0900*/  FSET.BF.LE.AND R17, R4, RZ, PT ;  /* 0x000000ff0411720a */ /* 0x000fe20003803000 */
[CC--:B------:R-:W-:Y:S01]  /*0910*/  FFMA R26, R16.reuse, R19.reuse, R26 ;  /* 0x00000013101a7223 */ /* 0x0c0fe2000000001a */
[----:B------:R-:W-:Y:S01]  /*0920*/  FSET.BF.GT.AND R23, R7, RZ, PT ;  /* 0x000000ff0717720a */ /* 0x000fe20003804000 */
[----:B------:R-:W-:Y:S01]  /*0930*/  FMUL R5, R5, R19 ;  /* 0x0000001305057220 */ /* 0x000fe20000400000 */
[----:B------:R-:W-:Y:S01]  /*0940*/  FSET.BF.LE.AND R12, R7, RZ, PT ;  /* 0x000000ff070c720a */ /* 0x000fe20003803000 */
[-C--:B-1----:R-:W-:Y:S01]  /*0950*/  FFMA R25, R16, R17.reuse, R22 ;  /* 0x0000001110197223 */ /* 0x082fe20000000016 */
[----:B------:R-:W-:Y:S01]  /*0960*/  FMUL R4, R4, R17 ;  /* 0x0000001104047220 */ /* 0x000fe20000400000 */
[----:B------:R-:W-:-:S02]  /*0970*/  FMUL R11, R13, R20 ;  /* 0x000000140d0b7220 */ /* 0x000fc40000400000 */
[----:B------:R-:W-:Y:S01]  /*0980*/  FFMA R27, R16, R12, R23 ;  /* 0x0000000c101b7223 */ /* 0x000fe20000000017 */
[----:B------:R-:W-:Y:S01]  /*0990*/  FFMA R6, R13, R6, R18 ;  /* 0x000000060d067223 */ /* 0x000fe20000000012 */
[----:B------:R-:W-:Y:S01]  /*09a0*/  FMUL R7, R7, R12 ;  /* 0x0000000c07077220 */ /* 0x000fe20000400000 */
[C---:B------:R-:W-:Y:S01]  /*09b0*/  FMUL R23, R9.reuse, R26 ;  /* 0x0000001a09177220 */ /* 0x040fe20000400000 */
[----:B------:R0:W-:Y:S01]  /*09c0*/  STG.E desc[UR8][R2.64], R11 ;  /* 0x0000000b02007986 */ /* 0x0001e2000c101908 */
[----:B------:R-:W-:Y:S01]  /*09d0*/  FFMA R5, R9, R5, R6 ;  /* 0x0000000509057223 */ /* 0x000fe20000000006 */
[C---:B------:R-:W-:Y:S02]  /*09e0*/  FMUL R25, R8.reuse, R25 ;  /* 0x0000001908197220 */ /* 0x040fe40000400000 */
[----:B------:R0:W-:Y:S01]  /*09f0*/  STG.E desc[UR8][R2.64+0x4], R23 ;  /* 0x0000041702007986 */ /* 0x0001e2000c101908 */
[----:B------:R-:W-:Y:S01]  /*0a00*/  FFMA R5, R8, R4, R5 ;  /* 0x0000000408057223 */ /* 0x000fe20000000005 */
[----:B------:R-:W-:-:S02]  /*0a10*/  FMUL R27, R10, R27 ;  /* 0x0000001b0a1b7220 */ /* 0x000fc40000400000 */
[----:B------:R0:W-:Y:S01]  /*0a20*/  STG.E desc[UR8][R2.64+0x8], R25 ;  /* 0x0000081902007986 */ /* 0x0001e2000c101908 */
[----:B------:R-:W-:-:S03]  /*0a30*/  FFMA R18, R10, R7, R5 ;  /* 0x000000070a127223 */ /* 0x000fc60000000005 */
[----:B------:R0:W-:Y:S04]  /*0a40*/  STG.E desc[UR8][R2.64+0xc], R27 ;  /* 0x00000c1b02007986 */ /* 0x0001e8000c101908 */
.L_x_23:
[----:B------:R-:W-:Y:S05]  /*0a50*/  BRA.U !UP1, `(.L_x_20) ;  /* 0x0000000109bc7547 */ /* 0x000fea000b800000 */
[----:B------:R-:W-:Y:S02]  /*0a60*/  UISETP.NE.AND UP0, UPT, UR7, 0x1, UPT ;  /* 0x000000010700788c */ /* 0x000fe4000bf05270 */
[----:B------:R-:W-:-:S04]  /*0a70*/  ULOP3.LUT UR5, UR5, 0x1, URZ, 0xc0, !UPT ;  /* 0x0000000105057892 */ /* 0x000fc8000f8ec0ff */
[----:B------:R-:W-:-:S03]  /*0a80*/  UISETP.NE.U32.AND UP1, UPT, UR5, 0x1, UPT ;  /* 0x000000010500788c */ /* 0x000fc6000bf25070 */
[----:B------:R-:W-:Y:S08]  /*0a90*/  BRA.U !UP0, `(.L_x_24) ;  /* 0x0000000108687547 */ /* 0x000ff0000b800000 */
[----:B0-----:R-:W0:Y:S01]  /*0aa0*/  LDC.64 R2, c[0x0][0x380] ;  /* 0x0000e000ff027b82 */ /* 0x001e220000000a00 */
[----:B------:R-:W-:-:S07]  /*0ab0*/  IADD3 R9, PT, PT, R14, UR4, RZ ;  /* 0x000000040e097c10 */ /* 0x000fce000fffe0ff */
[----:B------:R-:W1:Y:S01]  /*0ac0*/  LDC.64 R6, c[0x0][0x388] ;  /* 0x0000e200ff067b82 */ /* 0x000e620000000a00 */
[----:B0-----:R-:W-:-:S07]  /*0ad0*/  IMAD.WIDE R4, R9, 0x4, R2 ;  /* 0x0000000409047825 */ /* 0x001fce00078e0202 */
[----:B------:R-:W0:Y:S01]  /*0ae0*/  LDC.64 R2, c[0x0][0x398] ;  /* 0x0000e600ff027b82 */ /* 0x000e220000000a00 */
[----:B------:R-:W2:Y:S04]  /*0af0*/  LDG.E.CONSTANT R8, desc[UR8][R4.64] ;  /* 0x0000000804087981 */ /* 0x000ea8000c1e9900 */
[----:B------:R-:W3:Y:S01]  /*0b00*/  LDG.E.CONSTANT R12, desc[UR8][R4.64+0x4] ;  /* 0x00000408040c7981 */ /* 0x000ee2000c1e9900 */
[----:B-1----:R-:W-:-:S05]  /*0b10*/  IMAD.WIDE R6, R9, 0x4, R6 ;  /* 0x0000000409067825 */ /* 0x002fca00078e0206 */
[----:B------:R-:W4:Y:S04]  /*0b20*/  LDG.E.CONSTANT R11, desc[UR8][R6.64] ;  /* 0x00000008060b7981 */ /* 0x000f28000c1e9900 */
[----:B------:R-:W4:Y:S01]  /*0b30*/  LDG.E.CONSTANT R19, desc[UR8][R6.64+0x4] ;  /* 0x0000040806137981 */ /* 0x000f22000c1e9900 */
[----:B------:R-:W-:Y:S01]  /*0b40*/  UIADD3 UR4, UPT, UPT, UR4, 0x2, URZ ;  /* 0x0000000204047890 */ /* 0x000fe2000fffe0ff */
[----:B0-----:R-:W-:Y:S01]  /*0b50*/  IMAD.WIDE R2, R9, 0x4, R2 ;  /* 0x0000000409027825 */ /* 0x001fe200078e0202 */
[C---:B--2---:R-:W-:Y:S02]  /*0b60*/  FSET.BF.GT.AND R13, R8.reuse, RZ, PT ;  /* 0x000000ff080d720a */ /* 0x044fe40003804000 */
[----:B------:R-:W-:Y:S02]  /*0b70*/  FSET.BF.LE.AND R17, R8, RZ, PT ;  /* 0x000000ff0811720a */ /* 0x000fe40003803000 */
[----:B---3--:R-:W-:-:S02]  /*0b80*/  FSET.BF.GT.AND R21, R12, RZ, PT ;  /* 0x000000ff0c15720a */ /* 0x008fc40003804000 */
[----:B------:R-:W-:Y:S01]  /*0b90*/  FSET.BF.LE.AND R20, R12, RZ, PT ;  /* 0x000000ff0c14720a */ /* 0x000fe20003803000 */
[-C--:B-----5:R-:W-:Y:S01]  /*0ba0*/  FFMA R10, R16, R17.reuse, R13 ;  /* 0x00000011100a7223 */ /* 0x0a0fe2000000000d */
[----:B------:R-:W-:-:S03]  /*0bb0*/  FMUL R8, R8, R17 ;  /* 0x0000001108087220 */ /* 0x000fc60000400000 */
[----:B------:R-:W-:Y:S01]  /*0bc0*/  FFMA R22, R16, R20, R21 ;  /* 0x0000001410167223 */ /* 0x000fe20000000015 */
[C---:B----4-:R-:W-:Y:S01]  /*0bd0*/  FMUL R5, R11.reuse, R10 ;  /* 0x0000000a0b057220 */ /* 0x050fe20000400000 */
[----:B------:R-:W-:Y:S01]  /*0be0*/  FMUL R12, R12, R20 ;  /* 0x000000140c0c7220 */ /* 0x000fe20000400000 */
[----:B------:R-:W-:Y:S01]  /*0bf0*/  FFMA R8, R11, R8, R18 ;  /* 0x000000080b087223 */ /* 0x000fe20000000012 */
[C---:B------:R-:W-:Y:S02]  /*0c00*/  FMUL R9, R19.reuse, R22 ;  /* 0x0000001613097220 */ /* 0x040fe40000400000 */
[----:B------:R1:W-:Y:S01]  /*0c10*/  STG.E desc[UR8][R2.64], R5 ;  /* 0x0000000502007986 */ /* 0x0003e2000c101908 */
[----:B------:R-:W-:-:S03]  /*0c20*/  FFMA R18, R19, R12, R8 ;  /* 0x0000000c13127223 */ /* 0x000fc60000000008 */
[----:B------:R1:W-:Y:S04]  /*0c30*/  STG.E desc[UR8][R2.64+0x4], R9 ;  /* 0x0000040902007986 */ /* 0x0003e8000c101908 */
.L_x_24:
[----:B------:R-:W-:Y:S05]  /*0c40*/  BRA.U UP1, `(.L_x_20) ;  /* 0x0000000101407547 */ /* 0x000fea000b800000 */
[----:B01----:R-:W0:Y:S01]  /*0c50*/  LDC.64 R2, c[0x0][0x380] ;  /* 0x0000e000ff027b82 */ /* 0x003e220000000a00 */
[----:B------:R-:W-:-:S07]  /*0c60*/  IADD3 R9, PT, PT, R14, UR4, RZ ;  /* 0x000000040e097c10 */ /* 0x000fce000fffe0ff */
[----:B------:R-:W1:Y:S08]  /*0c70*/  LDC.64 R4, c[0x0][0x388] ;  /* 0x0000e200ff047b82 */ /* 0x000e700000000a00 */
[----:B------:R-:W2:Y:S01]  /*0c80*/  LDC.64 R6, c[0x0][0x398] ;  /* 0x0000e600ff067b82 */ /* 0x000ea20000000a00 */
[----:B0-----:R-:W-:-:S06]  /*0c90*/  IMAD.WIDE R2, R9, 0x4, R2 ;  /* 0x0000000409027825 */ /* 0x001fcc00078e0202 */
[----:B------:R-:W3:Y:S01]  /*0ca0*/  LDG.E.CONSTANT R2, desc[UR8][R2.64] ;  /* 0x0000000802027981 */ /* 0x000ee2000c1e9900 */
[----:B-1----:R-:W-:-:S06]  /*0cb0*/  IMAD.WIDE R4, R9, 0x4, R4 ;  /* 0x0000000409047825 */ /* 0x002fcc00078e0204 */
[----:B------:R-:W4:Y:S01]  /*0cc0*/  LDG.E.CONSTANT R5, desc[UR8][R4.64] ;  /* 0x0000000804057981 */ /* 0x000f22000c1e9900 */
[----:B--2---:R-:W-:Y:S01]  /*0cd0*/  IMAD.WIDE R6, R9, 0x4, R6 ;  /* 0x0000000409067825 */ /* 0x004fe200078e0206 */
[C---:B---3--:R-:W-:Y:S02]  /*0ce0*/  FSET.BF.GT.AND R11, R2.reuse, RZ, PT ;  /* 0x000000ff020b720a */ /* 0x048fe40003804000 */
[----:B------:R-:W-:-:S05]  /*0cf0*/  FSET.BF.LE.AND R13, R2, RZ, PT ;  /* 0x000000ff020d720a */ /* 0x000fca0003803000 */
[-C--:B-----5:R-:W-:Y:S01]  /*0d00*/  FFMA R16, R16, R13.reuse, R11 ;  /* 0x0000000d10107223 */ /* 0x0a0fe2000000000b */
[----:B------:R-:W-:-:S03]  /*0d10*/  FMUL R13, R2, R13 ;  /* 0x0000000d020d7220 */ /* 0x000fc60000400000 */
[C---:B----4-:R-:W-:Y:S01]  /*0d20*/  FMUL R9, R5.reuse, R16 ;  /* 0x0000001005097220 */ /* 0x050fe20000400000 */
[----:B------:R-:W-:-:S04]  /*0d30*/  FFMA R18, R5, R13, R18 ;  /* 0x0000000d05127223 */ /* 0x000fc80000000012 */
[----:B------:R2:W-:Y:S03]  /*0d40*/  STG.E desc[UR8][R6.64], R9 ;  /* 0x0000000906007986 */ /* 0x0005e6000c101908 */
.L_x_20:
[----:B01----:R-:W0:Y:S01]  /*0d50*/  LDC.64 R2, c[0x0][0x3a8] ;  /* 0x0000ea00ff027b82 */ /* 0x003e220000000a00 */
[----:B------:R-:W-:-:S04]  /*0d60*/  IMAD R15, R15, UR10, R0 ;  /* 0x0000000a0f0f7c24 */ /* 0x000fc8000f8e0200 */
[----:B0-----:R-:W-:-:S05]  /*0d70*/  IMAD.WIDE R2, R15, 0x4, R2 ;  /* 0x000000040f027825 */ /* 0x001fca00078e0202 */
[----:B------:R-:W-:Y:S01]  /*0d80*/  STG.E desc[UR8][R2.64], R18 ;  /* 0x0000001202007986 */ /* 0x000fe2000c101908 */
[----:B------:R-:W-:Y:S05]  /*0d90*/  EXIT ;  /* 0x000000000000794d */ /* 0x000fea0003800000 */
.L_x_25:
        /* <DEDUP_REMOVED lines=14> */
.L_x_51:


//--------------------- .text.PRelu_Backward      --------------------------
	.section	.text.PRelu_Backward,"ax",@progbits
	.align	128
        .global         PRelu_Backward
        .type           PRelu_Backward,@function
        .size           PRelu_Backward,(.L_x_49 - PRelu_Backward)
        .other          PRelu_Backward,@"STO_CUDA_ENTRY STV_DEFAULT"
PRelu_Backward:
.text.PRelu_Backward:
        /* <DEDUP_REMOVED lines=10> */
[----:B------:R-:W0:Y:S01]  /*00a0*/  LDCU UR6, c[0x0][0x3a8] ;  /* 0x00007500ff0677ac */ /* 0x000e220008000800 */
[----:B------:R-:W1:Y:S01]  /*00b0*/  LDCU.64 UR16, c[0x0][0x358] ;  /* 0x00006b00ff1077ac */ /* 0x000e620008000a00 */
[----:B0-----:R-:W-:-:S04]  /*00c0*/  UISETP.LT.AND UP0, UPT, UR4, UR6, UPT ;  /* 0x000000060400728c */ /* 0x001fc8000bf01270 */
[----:B------:R-:W-:-:S04]  /*00d0*/  USEL UR4, UR4, UR6, UP0 ;  /* 0x0000000604047287 */ /* 0x000fc80008000000 */
[----:B------:R-:W-:-:S09]  /*00e0*/  UISETP.GE.AND UP0, UPT, UR4, 0x1, UPT ;  /* 0x000000010400788c */ /* 0x000fd2000bf06270 */
[----:B-1----:R-:W-:Y:S05]  /*00f0*/  BRA.U !UP0, `(.L_x_26) ;  /* 0x0000000d08487547 */ /* 0x002fea000b800000 */
[----:B------:R-:W0:Y:S01]  /*0100*/  LDC.64 R2, c[0x0][0x390] ;  /* 0x0000e400ff027b82 */ /* 0x000e220000000a00 */
[----:B------:R-:W1:Y:S01]  /*0110*/  LDCU.64 UR10, c[0x0][0x380] ;  /* 0x00007000ff0a77ac */ /* 0x000e620008000a00 */
[----:B------:R-:W2:Y:S01]  /*0120*/  LDCU.64 UR8, c[0x0][0x398] ;  /* 0x00007300ff0877ac */ /* 0x000ea20008000a00 */
[----:B0-----:R-:W-:-:S05]  /*0130*/  IMAD.WIDE R2, R8, 0x4, R2 ;  /* 0x0000000408027825 */ /* 0x001fca00078e0202 */
[----:B------:R0:W5:Y:S01]  /*0140*/  LDG.E.CONSTANT R9, desc[UR16][R2.64] ;  /* 0x0000001002097981 */ /* 0x000162000c1e9900 */
[----:B-1----:R-:W-:Y:S01]  /*0150*/  UIADD3 UR10, UP0, UPT, UR10, 0x10, URZ ;  /* 0x000000100a0a7890 */ /* 0x002fe2000ff1e0ff */
[----:B------:R-:W-:Y:S01]  /*0160*/  MOV R23, RZ ;  /* 0x000000ff00177202 */ /* 0x000fe20000000f00 */
[----:B--2---:R-:W-:Y:S02]  /*0170*/  UIADD3 UR8, UP1, UPT, UR8, 0x10, URZ ;  /* 0x0000001008087890 */ /* 0x004fe4000ff3e0ff */
[----:B------:R-:W-:Y:S02]  /*0180*/  ULOP3.LUT UR7, UR6, 0x7ffffff8, URZ, 0xc0, !UPT ;  /* 0x7ffffff806077892 */ /* 0x000fe4000f8ec0ff */
[----:B------:R-:W-:Y:S02]  /*0190*/  ULOP3.LUT UR13, UR6, 0x7, URZ, 0xc0, !UPT ;  /* 0x00000007060d7892 */ /* 0x000fe4000f8ec0ff */
[----:B------:R-:W-:Y:S02]  /*01a0*/  UIADD3.X UR11, UPT, UPT, URZ, UR11, URZ, UP0, !UPT ;  /* 0x0000000bff0b7290 */ /* 0x000fe400087fe4ff */
[----:B------:R-:W-:-:S02]  /*01b0*/  UIADD3.X UR9, UPT, UPT, URZ, UR9, URZ, UP1, !UPT ;  /* 0x00000009ff097290 */ /* 0x000fc40008ffe4ff */
[----:B------:R-:W-:Y:S02]  /*01c0*/  ULOP3.LUT UR6, UR6, 0x3, URZ, 0xc0, !UPT ;  /* 0x0000000306067892 */ /* 0x000fe4000f8ec0ff */
[----:B------:R-:W-:Y:S01]  /*01d0*/  UIADD3 UR12, UPT, UPT, -UR7, URZ, URZ ;  /* 0x000000ff070c7290 */ /* 0x000fe2000fffe1ff */
[----:B0-----:R-:W-:-:S11]  /*01e0*/  UMOV UR4, URZ ;  /* 0x000000ff00047c82 */ /* 0x001fd60008000000 */
.L_x_32:
[----:B01----:R-:W0:Y:S01]  /*01f0*/  LDC.64 R2, c[0x0][0x3a8] ;  /* 0x0000ea00ff027b82 */ /* 0x003e220000000a00 */
[----:B------:R-:W1:Y:S01]  /*0200*/  LDCU UR5, c[0x0][0x3b0] ;  /* 0x00007600ff0577ac */ /* 0x000e620008000800 */
[----:B0-----:R-:W-:Y:S01]  /*0210*/  ISETP.GE.U32.AND P0, PT, R2, 0x8, PT ;  /* 0x000000080200780c */ /* 0x001fe20003f06070 */
[----:B------:R-:W-:Y:S01]  /*0220*/  IMAD R3, R3, UR4, R8 ;  /* 0x0000000403037c24 */ /* 0x000fe2000f8e0208 */
[----:B------:R-:W-:-:S03]  /*0230*/  UIADD3 UR4, UPT, UPT, UR4, 0x1, URZ ;  /* 0x0000000104047890 */ /* 0x000fc6000fffe0ff */
[----:B------:R-:W-:Y:S01]  /*0240*/  IMAD R0, R3, R2, RZ ;  /* 0x0000000203007224 */ /* 0x000fe200078e02ff */
[----:B-1----:R-:W-:-:S03]  /*0250*/  UISETP.NE.AND UP0, UPT, UR4, UR5, UPT ;  /* 0x000000050400728c */ /* 0x002fc6000bf05270 */
[----:B------:R-:W-:-:S04]  /*0260*/  UMOV UR5, URZ ;  /* 0x000000ff00057c82 */ /* 0x000fc80008000000 */
[----:B--2---:R-:W-:Y:S05]  /*0270*/  @!P0 BRA `(.L_x_27) ;  /* 0x00000004005c8947 */ /* 0x004fea0003800000 */
[----:B------:R-:W0:Y:S01]  /*0280*/  LDC.64 R2, c[0x0][0x388] ;  /* 0x0000e200ff027b82 */ /* 0x000e220000000a00 */
[----:B------:R-:W-:Y:S01]  /*0290*/  MOV R11, R0 ;  /* 0x00000000000b7202 */ /* 0x000fe20000000f00 */
[----:B------:R-:W-:-:S06]  /*02a0*/  UMOV UR5, UR12 ;  /* 0x0000000c00057c82 */ /* 0x000fcc0008000000 */
.L_x_28:
[----:B------:R-:W-:Y:S01]  /*02b0*/  MOV R7, UR11 ;  /* 0x0000000b00077c02 */ /* 0x000fe20008000f00 */
[----:B------:R-:W-:-:S04]  /*02c0*/  IMAD.U32 R6, RZ, RZ, UR10 ;  /* 0x0000000aff067e24 */ /* 0x000fc8000f8e00ff */
[----:B------:R-:W-:-:S05]  /*02d0*/  IMAD.WIDE R6, R11, 0x4, R6 ;  /* 0x000000040b067825 */ /* 0x000fca00078e0206 */
[----:B------:R-:W2:Y:S01]  /*02e0*/  LDG.E.CONSTANT R16, desc[UR16][R6.64+-0x10] ;  /* 0xfffff01006107981 */ /* 0x000ea2000c1e9900 */
[----:B0-----:R-:W-:-:S03]  /*02f0*/  IMAD.WIDE R4, R11, 0x4, R2 ;  /* 0x000000040b047825 */ /* 0x001fc600078e0202 */
[----:B------:R-:W3:Y:S04]  /*0300*/  LDG.E.CONSTANT R21, desc[UR16][R6.64+-0xc] ;  /* 0xfffff41006157981 */ /* 0x000ee8000c1e9900 */
[----:B------:R-:W4:Y:S04]  /*0310*/  LDG.E.CONSTANT R18, desc[UR16][R4.64] ;  /* 0x0000001004127981 */ /* 0x000f28000c1e9900 */
[----:B------:R-:W4:Y:S04]  /*0320*/  LDG.E.CONSTANT R20, desc[UR16][R6.64+-0x8] ;  /* 0xfffff81006147981 */ /* 0x000f28000c1e9900 */
[----:B------:R-:W4:Y:S04]  /*0330*/  LDG.E.CONSTANT R17, desc[UR16][R4.64+0x4] ;  /* 0x0000041004117981 */ /* 0x000f28000c1e9900 */
[----:B------:R-:W4:Y:S04]  /*0340*/  LDG.E.CONSTANT R19, desc[UR16][R4.64+0x8] ;  /* 0x0000081004137981 */ /* 0x000f28000c1e9900 */
[----:B------:R-:W4:Y:S04]  /*0350*/  LDG.E.CONSTANT R13, desc[UR16][R6.64+-0x4] ;  /* 0xfffffc10060d7981 */ /* 0x000f28000c1e9900 */
[----:B------:R-:W4:Y:S04]  /*0360*/  LDG.E.CONSTANT R15, desc[UR16][R4.64+0xc] ;  /* 0x00000c10040f7981 */ /* 0x000f28000c1e9900 */
[----:B------:R-:W4:Y:S04]  /*0370*/  LDG.E.CONSTANT R10, desc[UR16][R6.64] ;  /* 0x00000010060a7981 */ /* 0x000f28000c1e9900 */
[----:B------:R-:W4:Y:S04]  /*0380*/  LDG.E.CONSTANT R14, desc[UR16][R6.64+0x4] ;  /* 0x00000410060e7981 */ /* 0x000f28000c1e9900 */
[----:B------:R-:W4:Y:S01]  /*0390*/  LDG.E.CONSTANT R12, desc[UR16][R6.64+0x8] ;  /* 0x00000810060c7981 */ /* 0x000f22000c1e9900 */
[----:B--2---:R-:W-:-:S02]  /*03a0*/  FSET.BF.LE.AND R25, R16, RZ, PT ;  /* 0x000000ff1019720a */ /* 0x004fc40003803000 */
[C---:B------:R-:W-:Y:S02]  /*03b0*/  FSET.BF.GT.AND R22, R16.reuse, RZ, PT ;  /* 0x000000ff1016720a */ /* 0x040fe40003804000 */
[----:B---3--:R-:W-:Y:S01]  /*03c0*/  FSET.BF.LE.AND R24, R21, RZ, PT ;  /* 0x000000ff1518720a */ /* 0x008fe20003803000 */
[-C--:B------:R-:W-:Y:S02]  /*03d0*/  FMUL R26, R16, R25.reuse ;  /* 0x00000019101a7220 */ /* 0x080fe40000400000 */
[----:B------:R0:W2:Y:S01]  /*03e0*/  LDG.E.CONSTANT R16, desc[UR16][R6.64+0xc] ;  /* 0x00000c1006107981 */ /* 0x0000a2000c1e9900 */
[----:B-----5:R-:W-:Y:S01]  /*03f0*/  FFMA R25, R9, R25, R22 ;  /* 0x0000001909197223 */ /* 0x020fe20000000016 */
[----:B----4-:R-:W-:Y:S01]  /*0400*/  FFMA R26, R18, R26, R23 ;  /* 0x0000001a121a7223 */ /* 0x010fe20000000017 */
[C---:B------:R-:W-:Y:S01]  /*0410*/  FSET.BF.GT.AND R22, R21.reuse, RZ, PT ;  /* 0x000000ff1516720a */ /* 0x040fe20003804000 */
[----:B------:R-:W-:Y:S01]  /*0420*/  FMUL R21, R21, R24 ;  /* 0x0000001815157220 */ /* 0x000fe20000400000 */
[----:B------:R-:W-:-:S02]  /*0430*/  FSET.BF.GT.AND R28, R20, RZ, PT ;  /* 0x000000ff141c720a */ /* 0x000fc40003804000 */
[C---:B------:R-:W-:Y:S01]  /*0440*/  FSET.BF.LE.AND R23, R20.reuse, RZ, PT ;  /* 0x000000ff1417720a */ /* 0x040fe20003803000 */
[----:B------:R-:W-:Y:S01]  /*0450*/  FFMA R24, R9, R24, R22 ;  /* 0x0000001809187223 */ /* 0x000fe20000000016 */
[----:B------:R-:W-:Y:S01]  /*0460*/  FFMA R26, R17, R21, R26 ;  /* 0x00000015111a7223 */ /* 0x000fe2000000001a */
[----:B------:R-:W3:Y:S02]  /*0470*/  LDG.E.CONSTANT R22, desc[UR16][R4.64+0x14] ;  /* 0x0000141004167981 */ /* 0x000ee4000c1e9900 */
[-C--:B------:R-:W-:Y:S01]  /*0480*/  FFMA R28, R9, R23.reuse, R28 ;  /* 0x00000017091c7223 */ /* 0x080fe2000000001c */
[----:B0-----:R-:W-:Y:S01]  /*0490*/  FMUL R6, R20, R23 ;  /* 0x0000001714067220 */ /* 0x001fe20000400000 */
[----:B------:R-:W4:Y:S04]  /*04a0*/  LDG.E.CONSTANT R21, desc[UR16][R4.64+0x18] ;  /* 0x0000181004157981 */ /* 0x000f28000c1e9900 */
[----:B------:R-:W4:Y:S04]  /*04b0*/  LDG.E.CONSTANT R20, desc[UR16][R4.64+0x10] ;  /* 0x0000101004147981 */ /* 0x000f28000c1e9900 */
[----:B------:R0:W4:Y:S01]  /*04c0*/  LDG.E.CONSTANT R23, desc[UR16][R4.64+0x1c] ;  /* 0x00001c1004177981 */ /* 0x000122000c1e9900 */
[----:B------:R-:W-:Y:S01]  /*04d0*/  FMUL R25, R18, R25 ;  /* 0x0000001912197220 */ /* 0x000fe20000400000 */
[----:B------:R-:W-:Y:S01]  /*04e0*/  FMUL R17, R17, R24 ;  /* 0x0000001811117220 */ /* 0x000fe20000400000 */
[----:B------:R-:W-:Y:S01]  /*04f0*/  FFMA R26, R19, R6, R26 ;  /* 0x00000006131a7223 */ /* 0x000fe2000000001a */
[----:B------:R-:W-:Y:S01]  /*0500*/  MOV R6, UR8 ;  /* 0x0000000800067c02 */ /* 0x000fe20008000f00 */
[----:B------:R-:W-:Y:S01]  /*0510*/  IMAD.U32 R7, RZ, RZ, UR9 ;  /* 0x00000009ff077e24 */ /* 0x000fe2000f8e00ff */
[----:B------:R-:W-:-:S02]  /*0520*/  FSET.BF.GT.AND R18, R13, RZ, PT ;  /* 0x000000ff0d12720a */ /* 0x000fc40003804000 */
[----:B------:R-:W-:Y:S01]  /*0530*/  FSET.BF.LE.AND R24, R13, RZ, PT ;  /* 0x000000ff0d18720a */ /* 0x000fe20003803000 */
[----:B------:R-:W-:-:S04]  /*0540*/  IMAD.WIDE R6, R11, 0x4, R6 ;  /* 0x000000040b067825 */ /* 0x000fc800078e0206 */
[----:B------:R-:W-:Y:S01]  /*0550*/  FMUL R27, R19, R28 ;  /* 0x0000001c131b7220 */ /* 0x000fe20000400000 */
[-C--:B------:R-:W-:Y:S01]  /*0560*/  FFMA R18, R9, R24.reuse, R18 ;  /* 0x0000001809127223 */ /* 0x080fe20000000012 */
[----:B------:R-:W-:Y:S01]  /*0570*/  FMUL R13, R13, R24 ;  /* 0x000000180d0d7220 */ /* 0x000fe20000400000 */
[----:B------:R-:W-:Y:S01]  /*0580*/  STG.E desc[UR16][R6.64+-0x10], R25 ;  /* 0xfffff01906007986 */ /* 0x000fe2000c101910 */
[C---:B------:R-:W-:Y:S01]  /*0590*/  FSET.BF.LE.AND R29, R10.reuse, RZ, PT ;  /* 0x000000ff0a1d720a */ /* 0x040fe20003803000 */
[C---:B------:R-:W-:Y:S01]  /*05a0*/  FMUL R19, R15.reuse, R18 ;  /* 0x000000120f137220 */ /* 0x040fe20000400000 */
[----:B------:R-:W-:Y:S01]  /*05b0*/  FFMA R15, R15, R13, R26 ;  /* 0x0000000d0f0f7223 */ /* 0x000fe2000000001a */
[----:B------:R-:W-:Y:S02]  /*05c0*/  FSET.BF.GT.AND R18, R10, RZ, PT ;  /* 0x000000ff0a12720a */ /* 0x000fe40003804000 */
[C---:B------:R-:W-:Y:S02]  /*05d0*/  FSET.BF.GT.AND R24, R14.reuse, RZ, PT ;  /* 0x000000ff0e18720a */ /* 0x040fe40003804000 */
[----:B------:R-:W-:-:S02]  /*05e0*/  FSET.BF.LE.AND R13, R14, RZ, PT ;  /* 0x000000ff0e0d720a */ /* 0x000fc40003803000 */
[C---:B------:R-:W-:Y:S02]  /*05f0*/  FSET.BF.GT.AND R26, R12.reuse, RZ, PT ;  /* 0x000000ff0c1a720a */ /* 0x040fe40003804000 */
[----:B0-----:R-:W-:Y:S01]  /*0600*/  FSET.BF.LE.AND R5, R12, RZ, PT ;  /* 0x000000ff0c05720a */ /* 0x001fe20003803000 */
[----:B------:R0:W-:Y:S04]  /*0610*/  STG.E desc[UR16][R6.64+-0xc], R17 ;  /* 0xfffff41106007986 */ /* 0x0001e8000c101910 */
[----:B------:R1:W-:Y:S01]  /*0620*/  STG.E desc[UR16][R6.64+-0x4], R19 ;  /* 0xfffffc1306007986 */ /* 0x0003e2000c101910 */
[----:B------:R-:W-:-:S03]  /*0630*/  FFMA R26, R9, R5, R26 ;  /* 0x00000005091a7223 */ /* 0x000fc6000000001a */
[----:B------:R4:W-:Y:S01]  /*0640*/  STG.E desc[UR16][R6.64+-0x8], R27 ;  /* 0xfffff81b06007986 */ /* 0x0009e2000c101910 */
[C---:B0-----:R-:W-:Y:S01]  /*0650*/  FFMA R17, R9.reuse, R29, R18 ;  /* 0x0000001d09117223 */ /* 0x041fe20000000012 */
[----:B-1----:R-:W-:Y:S01]  /*0660*/  FFMA R19, R9, R13, R24 ;  /* 0x0000000d09137223 */ /* 0x002fe20000000018 */
[----:B------:R-:W-:Y:S01]  /*0670*/  FMUL R10, R10, R29 ;  /* 0x0000001d0a0a7220 */ /* 0x000fe20000400000 */
[----:B------:R-:W-:Y:S01]  /*0680*/  UIADD3 UR5, UPT, UPT, UR5, 0x8, URZ ;  /* 0x0000000805057890 */ /* 0x000fe2000fffe0ff */
[----:B------:R-:W-:-:S03]  /*0690*/  FMUL R13, R14, R13 ;  /* 0x0000000d0e0d7220 */ /* 0x000fc60000400000 */
[----:B------:R-:W-:Y:S01]  /*06a0*/  UISETP.NE.AND UP1, UPT, UR5, URZ, UPT ;  /* 0x000000ff0500728c */ /* 0x000fe2000bf25270 */
[----:B------:R-:W-:Y:S01]  /*06b0*/  FMUL R5, R12, R5 ;  /* 0x000000050c057220 */ /* 0x000fe20000400000 */
[----:B------:R-:W-:Y:S02]  /*06c0*/  IADD3 R11, PT, PT, R11, 0x8, RZ ;  /* 0x000000080b0b7810 */ /* 0x000fe40007ffe0ff */
[C---:B--2---:R-:W-:Y:S02]  /*06d0*/  FSET.BF.GT.AND R25, R16.reuse, RZ, PT ;  /* 0x000000ff1019720a */ /* 0x044fe40003804000 */
[----:B------:R-:W-:-:S05]  /*06e0*/  FSET.BF.LE.AND R4, R16, RZ, PT ;  /* 0x000000ff1004720a */ /* 0x000fca0003803000 */
[----:B------:R-:W-:Y:S01]  /*06f0*/  FFMA R18, R9, R4, R25 ;  /* 0x0000000409127223 */ /* 0x000fe20000000019 */
[----:B---3--:R-:W-:Y:S01]  /*0700*/  FMUL R19, R22, R19 ;  /* 0x0000001316137220 */ /* 0x008fe20000400000 */
[----:B----4-:R-:W-:Y:S01]  /*0710*/  FMUL R25, R21, R26 ;  /* 0x0000001a15197220 */ /* 0x010fe20000400000 */
[----:B------:R-:W-:Y:S01]  /*0720*/  FMUL R17, R20, R17 ;  /* 0x0000001114117220 */ /* 0x000fe20000400000 */
[----:B------:R-:W-:-:S04]  /*0730*/  FMUL R27, R23, R18 ;  /* 0x00000012171b7220 */ /* 0x000fc80000400000 */
[----:B------:R1:W-:Y:S04]  /*0740*/  STG.E desc[UR16][R6.64], R17 ;  /* 0x0000001106007986 */ /* 0x0003e8000c101910 */
[----:B------:R1:W-:Y:S04]  /*0750*/  STG.E desc[UR16][R6.64+0x4], R19 ;  /* 0x0000041306007986 */ /* 0x0003e8000c101910 */
[----:B------:R1:W-:Y:S04]  /*0760*/  STG.E desc[UR16][R6.64+0x8], R25 ;  /* 0x0000081906007986 */ /* 0x0003e8000c101910 */
[----:B------:R1:W-:Y:S01]  /*0770*/  STG.E desc[UR16][R6.64+0xc], R27 ;  /* 0x00000c1b06007986 */ /* 0x0003e2000c101910 */
[----:B------:R-:W-:-:S04]  /*0780*/  FFMA R15, R20, R10, R15 ;  /* 0x0000000a140f7223 */ /* 0x000fc8000000000f */
[----:B------:R-:W-:Y:S01]  /*0790*/  FFMA R22, R22, R13, R15 ;  /* 0x0000000d16167223 */ /* 0x000fe2000000000f */
[----:B------:R-:W-:-:S03]  /*07a0*/  FMUL R4, R16, R4 ;  /* 0x0000000410047220 */ /* 0x000fc60000400000 */
[----:B------:R-:W-:-:S04]  /*07b0*/  FFMA R22, R21, R5, R22 ;  /* 0x0000000515167223 */ /* 0x000fc80000000016 */
[----:B------:R-:W-:Y:S01]  /*07c0*/  FFMA R23, R23, R4, R22 ;  /* 0x0000000417177223 */ /* 0x000fe20000000016 */
[----:B-1----:R-:W-:Y:S06]  /*07d0*/  BRA.U UP1, `(.L_x_28) ;  /* 0xfffffff901b47547 */ /* 0x002fec000b83ffff */
[----:B------:R-:W-:-:S05]  /*07e0*/  UMOV UR5, UR7 ;  /* 0x0000000700057c82 */ /* 0x000fca0008000000 */
.L_x_27:
[----:B------:R-:W-:-:S09]  /*07f0*/  UISETP.NE.AND UP1, UPT, UR13, URZ, UPT ;  /* 0x000000ff0d00728c */ /* 0x000fd2000bf25270 */
[----:B------:R-:W-:Y:S05]  /*0800*/  BRA.U !UP1, `(.L_x_29) ;  /* 0x0000000509807547 */ /* 0x000fea000b800000 */
[----:B------:R-:W-:Y:S02]  /*0810*/  UIADD3 UR14, UPT, UPT, UR13, -0x1, URZ ;  /* 0xffffffff0d0e7890 */ /* 0x000fe4000fffe0ff */
[----:B------:R-:W-:Y:S02]  /*0820*/  UISETP.NE.AND UP2, UPT, UR6, URZ, UPT ;  /* 0x000000ff0600728c */ /* 0x000fe4000bf45270 */
[----:B------:R-:W-:-:S09]  /*0830*/  UISETP.GE.U32.AND UP1, UPT, UR14, 0x3, UPT ;  /* 0x000000030e00788c */ /* 0x000fd2000bf26070 */
[----:B------:R-:W-:Y:S05]  /*0840*/  BRA.U !UP1, `(.L_x_30) ;  /* 0x0000000109b07547 */ /* 0x000fea000b800000 */
        /* <DEDUP_REMOVED lines=20> */
[CC--:B-----5:R-:W-:Y:S01]  /*0990*/  FFMA R17, R9.reuse, R18.reuse, R22 ;  /* 0x0000001209117223 */ /* 0x0e0fe20000000016 */
[----:B------:R-:W-:Y:S01]  /*09a0*/  FSET.BF.GT.AND R24, R4, RZ, PT ;  /* 0x000000ff0418720a */ /* 0x000fe20003804000 */
[----:B------:R-:W-:Y:S01]  /*09b0*/  FMUL R6, R6, R18 ;  /* 0x0000001206067220 */ /* 0x000fe20000400000 */
[C---:B0-----:R-:W-:Y:S01]  /*09c0*/  FSET.BF.LE.AND R15, R4.reuse, RZ, PT ;  /* 0x000000ff040f720a */ /* 0x041fe20003803000 */
[-C--:B-1----:R-:W-:Y:S01]  /*09d0*/  FFMA R20, R9, R16.reuse, R19 ;  /* 0x0000001009147223 */ /* 0x082fe20000000013 */
[----:B------:R-:W-:Y:S01]  /*09e0*/  FSET.BF.GT.AND R25, R7, RZ, PT ;  /* 0x000000ff0719720a */ /* 0x000fe20003804000 */
[----:B------:R-:W-:Y:S01]  /*09f0*/  FMUL R5, R5, R16 ;  /* 0x0000001005057220 */ /* 0x000fe20000400000 */
[----:B------:R-:W-:Y:S01]  /*0a00*/  FSET.BF.LE.AND R14, R7, RZ, PT ;  /* 0x000000ff070e720a */ /* 0x000fe20003803000 */
[-C--:B------:R-:W-:Y:S01]  /*0a10*/  FFMA R21, R9, R15.reuse, R24 ;  /* 0x0000000f09157223 */ /* 0x080fe20000000018 */
        /* <DEDUP_REMOVED lines=15> */
.L_x_30:
[----:B------:R-:W-:Y:S05]  /*0b10*/  BRA.U !UP2, `(.L_x_29) ;  /* 0x000000010abc7547 */ /* 0x000fea000b800000 */
[----:B------:R-:W1:Y:S01]  /*0b20*/  LDCU UR14, c[0x0][0x3a8] ;  /* 0x00007500ff0e77ac */ /* 0x000e620008000800 */
[----:B------:R-:W-:Y:S02]  /*0b30*/  UISETP.NE.AND UP1, UPT, UR6, 0x1, UPT ;  /* 0x000000010600788c */ /* 0x000fe4000bf25270 */
[----:B-1----:R-:W-:-:S07]  /*0b40*/  ULOP3.LUT UP2, URZ, UR14, 0x1, URZ, 0xc0, !UPT ;  /* 0x000000010eff7892 */ /* 0x002fce000f84c0ff */
[----:B------:R-:W-:Y:S05]  /*0b50*/  BRA.U !UP1, `(.L_x_31) ;  /* 0x0000000109687547 */ /* 0x000fea000b800000 */
        /* <DEDUP_REMOVED lines=19> */
[----:B----4-:R-:W-:Y:S01]  /*0c90*/  FMUL R15, R12, R15 ;  /* 0x0000000f0c0f7220 */ /* 0x010fe20000400000 */
[----:B------:R-:W-:Y:S01]  /*0ca0*/  FMUL R16, R16, R19 ;  /* 0x0000001310107220 */ /* 0x000fe20000400000 */
[----:B------:R-:W-:Y:S01]  /*0cb0*/  FFMA R10, R12, R10, R23 ;  /* 0x0000000a0c0a7223 */ /* 0x000fe20000000017 */
[C---:B------:R-:W-:Y:S02]  /*0cc0*/  FMUL R5, R17.reuse, R18 ;  /* 0x0000001211057220 */ /* 0x040fe40000400000 */
[----:B------:R1:W-:Y:S01]  /*0cd0*/  STG.E desc[UR16][R2.64], R15 ;  /* 0x0000000f02007986 */ /* 0x0003e2000c101910 */
[----:B------:R-:W-:-:S03]  /*0ce0*/  FFMA R23, R17, R16, R10 ;  /* 0x0000001011177223 */ /* 0x000fc6000000000a */
[----:B------:R1:W-:Y:S04]  /*0cf0*/  STG.E desc[UR16][R2.64+0x4], R5 ;  /* 0x0000040502007986 */ /* 0x0003e8000c101910 */
.L_x_31:
[----:B------:R-:W-:Y:S05]  /*0d00*/  BRA.U !UP2, `(.L_x_29) ;  /* 0x000000010a407547 */ /* 0x000fea000b800000 */
[----:B01----:R-:W0:Y:S01]  /*0d10*/  LDC.64 R2, c[0x0][0x380] ;  /* 0x0000e000ff027b82 */ /* 0x003e220000000a00 */
[----:B------:R-:W-:-:S07]  /*0d20*/  VIADD R11, R0, UR5 ;  /* 0x00000005000b7c36 */ /* 0x000fce0008000000 */
        /* <DEDUP_REMOVED lines=14> */
.L_x_29:
[----:B------:R-:W-:Y:S05]  /*0e10*/  BRA.U UP0, `(.L_x_32) ;  /* 0xfffffff100f47547 */ /* 0x000fea000b83ffff */
.L_x_26:
[----:B------:R-:W3:Y:S01]  /*0e20*/  LDCU UR4, c[0x0][0x3b0] ;  /* 0x00007600ff0477ac */ /* 0x000ee20008000800 */
[----:B------:R-:W-:Y:S01]  /*0e30*/  BSSY.RECONVERGENT B0, `(.L_x_33) ;  /* 0x000000e000007945 */ /* 0x000fe20003800200 */
[----:B---3--:R-:W-:-:S04]  /*0e40*/  I2FP.F32.S32 R4, UR4 ;  /* 0x0000000400047c45 */ /* 0x008fc80008201400 */
[----:B01----:R-:W0:Y:S08]  /*0e50*/  MUFU.RCP R3, R4 ;  /* 0x0000000400037308 */ /* 0x003e300000001000 */
[----:B------:R-:W1:Y:S01]  /*0e60*/  FCHK P0, R23, R4 ;  /* 0x0000000417007302 */ /* 0x000e620000000000 */
[----:B0-----:R-:W-:-:S04]  /*0e70*/  FFMA R0, -R4, R3, 1 ;  /* 0x3f80000004007423 */ /* 0x001fc80000000103 */
[----:B------:R-:W-:-:S04]  /*0e80*/  FFMA R0, R3, R0, R3 ;  /* 0x0000000003007223 */ /* 0x000fc80000000003 */
[----:B------:R-:W-:-:S04]  /*0e90*/  FFMA R3, R0, R23, RZ ;  /* 0x0000001700037223 */ /* 0x000fc800000000ff */
[----:B------:R-:W-:-:S04]  /*0ea0*/  FFMA R2, -R4, R3, R23 ;  /* 0x0000000304027223 */ /* 0x000fc80000000117 */
[----:B------:R-:W-:Y:S01]  /*0eb0*/  FFMA R5, R0, R2, R3 ;  /* 0x0000000200057223 */ /* 0x000fe20000000003 */
[----:B-1----:R-:W-:Y:S06]  /*0ec0*/  @!P0 BRA `(.L_x_34) ;  /* 0x0000000000108947 */ /* 0x002fec0003800000 */
[----:B------:R-:W-:Y:S02]  /*0ed0*/  MOV R3, R23 ;  /* 0x0000001700037202 */ /* 0x000fe40000000f00 */
[----:B------:R-:W-:-:S07]  /*0ee0*/  MOV R2, 0xf00 ;  /* 0x00000f0000027802 */ /* 0x000fce0000000f00 */
[----:B--2--5:R-:W-:Y:S05]  /*0ef0*/  CALL.REL.NOINC `($__internal_1_$__cuda_sm3x_div_rn_noftz_f32_slowpath) ;  /* 0x0000000000187944 */ /* 0x024fea0003c00000 */
[----:B------:R-:W-:-:S07]  /*0f00*/  MOV R5, R0 ;  /* 0x0000000000057202 */ /* 0x000fce0000000f00 */
.L_x_34:
[----:B------:R-:W-:Y:S05]  /*0f10*/  BSYNC.RECONVERGENT B0 ;  /* 0x0000000000007941 */ /* 0x000fea0003800200 */
.L_x_33:
[----:B------:R-:W0:Y:S02]  /*0f20*/  LDC.64 R2, c[0x0][0x3a0] ;  /* 0x0000e800ff027b82 */ /* 0x000e240000000a00 */
[----:B0----5:R-:W-:-:S05]  /*0f30*/  IMAD.WIDE R8, R8, 0x4, R2 ;  /* 0x0000000408087825 */ /* 0x021fca00078e0202 */
[----:B------:R-:W-:Y:S01]  /*0f40*/  STG.E desc[UR16][R8.64], R5 ;  /* 0x0000000508007986 */ /* 0x000fe2000c101910 */
[----:B------:R-:W-:Y:S05]  /*0f50*/  EXIT ;  /* 0x000000000000794d */ /* 0x000fea0003800000 */
        .weak           $__internal_1_$__cuda_sm3x_div_rn_noftz_f32_slowpath
        .type           $__internal_1_$__cuda_sm3x_div_rn_noftz_f32_slowpath,@function
        .size           $__internal_1_$__cuda_sm3x_div_rn_noftz_f32_slowpath,(.L_x_49 - $__internal_1_$__cuda_sm3x_div_rn_noftz_f32_slowpath)
$__internal_1_$__cuda_sm3x_div_rn_noftz_f32_slowpath:
        /* <DEDUP_REMOVED lines=11> */
[----:B------:R-:W-:Y:S02]  /*1010*/  FSETP.GTU.FTZ.AND P0, PT, |R3|, +INF , PT ;  /* 0x7f8000000300780b */ /* 0x000fe40003f1c200 */
[----:B------:R-:W-:Y:S02]  /*1020*/  FSETP.GTU.FTZ.AND P1, PT, |R4|, +INF , PT ;  /* 0x7f8000000400780b */ /* 0x000fe40003f3c200 */
[----:B------:R-:W-:Y:S02]  /*1030*/  MOV R0, R4 ;  /* 0x0000000400007202 */ /* 0x000fe40000000f00 */
        /* <DEDUP_REMOVED lines=21> */
.L_x_36:
[----:B------:R-:W-:Y:S01]  /*1190*/  LEA R7, R5, 0xc0800000, 0x17 ;  /* 0xc080000005077811 */ /* 0x000fe200078eb8ff */
[----:B------:R-:W-:Y:S03]  /*11a0*/  BSSY.RECONVERGENT B2, `(.L_x_41) ;  /* 0x0000036000027945 */ /* 0x000fe60003800200 */
[----:B------:R-:W-:Y:S02]  /*11b0*/  IADD3 R7, PT, PT, -R7, R4, RZ ;  /* 0x0000000407077210 */ /* 0x000fe40007ffe1ff */
[----:B------:R-:W-:Y:S02]  /*11c0*/  IADD3 R4, PT, PT, R10, -0x7f, RZ ;  /* 0xffffff810a047810 */ /* 0x000fe40007ffe0ff */
[----:B------:R-:W0:Y:S01]  /*11d0*/  MUFU.RCP R9, R7 ;  /* 0x0000000700097308 */ /* 0x000e220000001000 */
[----:B------:R-:W-:Y:S01]  /*11e0*/  FADD.FTZ R11, -R7, -RZ ;  /* 0x800000ff070b7221 */ /* 0x000fe20000010100 */
[C---:B------:R-:W-:Y:S01]  /*11f0*/  IADD3 R5, PT, PT, R4.reuse, 0x7f, -R5 ;  /* 0x0000007f04057810 */ /* 0x040fe20007ffe805 */
[----:B------:R-:W-:-:S04]  /*1200*/  IMAD R0, R4, -0x800000, R3 ;  /* 0xff80000004007824 */ /* 0x000fc800078e0203 */
[----:B------:R-:W-:Y:S02]  /*1210*/  IMAD.IADD R5, R5, 0x1, R6 ;  /* 0x0000000105057824 */ /* 0x000fe400078e0206 */
        /* <DEDUP_REMOVED lines=9> */
[----:B------:R-:W-:-:S04]  /*12b0*/  IADD3 R7, PT, PT, R3, R5, RZ ;  /* 0x0000000503077210 */ /* 0x000fc80007ffe0ff */
[----:B------:R-:W-:-:S04]  /*12c0*/  IADD3 R3, PT, PT, R7, -0x1, RZ ;  /* 0xffffffff07037810 */ /* 0x000fc80007ffe0ff */
        /* <DEDUP_REMOVED lines=10> */
[C---:B------:R-:W-:Y:S01]  /*1370*/  IADD3 R6, PT, PT, R7.reuse, 0x20, RZ ;  /* 0x0000002007067810 */ /* 0x040fe20007ffe0ff */
[CCC-:B------:R-:W-:Y:S01]  /*1380*/  FFMA.RM R4, R12.reuse, R10.reuse, R9.reuse ;  /* 0x0000000a0c047223 */ /* 0x1c0fe20000004009 */
[----:B------:R-:W-:Y:S02]  /*1390*/  ISETP.NE.AND P2, PT, R7, RZ, PT ;  /* 0x000000ff0700720c */ /* 0x000fe40003f45270 */
[----:B------:R-:W-:Y:S01]  /*13a0*/  LOP3.LUT R5, R3, 0x7fffff, RZ, 0xc0, !PT ;  /* 0x007fffff03057812 */ /* 0x000fe200078ec0ff */
[----:B------:R-:W-:Y:S01]  /*13b0*/  FFMA.RP R3, R12, R10, R9 ;  /* 0x0000000a0c037223 */ /* 0x000fe20000008009 */
[----:B------:R-:W-:Y:S01]  /*13c0*/  ISETP.NE.AND P1, PT, R7, RZ, PT ;  /* 0x000000ff0700720c */ /* 0x000fe20003f25270 */
[----:B------:R-:W-:Y:S01]  /*13d0*/  IMAD.MOV R7, RZ, RZ, -R7 ;  /* 0x000000ffff077224 */ /* 0x000fe200078e0a07 */
[----:B------:R-:W-:Y:S02]  /*13e0*/  LOP3.LUT R5, R5, 0x800000, RZ, 0xfc, !PT ;  /* 0x0080000005057812 */ /* 0x000fe400078efcff */
[----:B------:R-:W-:-:S02]  /*13f0*/  FSETP.NEU.FTZ.AND P0, PT, R3, R4, PT ;  /* 0x000000040300720b */ /* 0x000fc40003f1d000 */
[----:B------:R-:W-:Y:S02]  /*1400*/  SHF.L.U32 R6, R5, R6, RZ ;  /* 0x0000000605067219 */ /* 0x000fe400000006ff */
[----:B------:R-:W-:Y:S02]  /*1410*/  SEL R4, R7, RZ, P2 ;  /* 0x000000ff07047207 */ /* 0x000fe40001000000 */
[----:B------:R-:W-:Y:S02]  /*1420*/  ISETP.NE.AND P1, PT, R6, RZ, P1 ;  /* 0x000000ff0600720c */ /* 0x000fe40000f25270 */
[----:B------:R-:W-:Y:S02]  /*1430*/  SHF.R.U32.HI R4, RZ, R4, R5 ;  /* 0x00000004ff047219 */ /* 0x000fe40000011605 */
[----:B------:R-:W-:Y:S02]  /*1440*/  PLOP3.LUT P0, PT, P0, P1, PT, 0xf8, 0x8f ;  /* 0x00000000008f781c */ /* 0x000fe40000703f70 */
[----:B------:R-:W-:-:S02]  /*1450*/  SHF.R.U32.HI R6, RZ, 0x1, R4 ;  /* 0x00000001ff067819 */ /* 0x000fc40000011604 */
[----:B------:R-:W-:-:S04]  /*1460*/  SEL R3, RZ, 0x1, !P0 ;  /* 0x00000001ff037807 */ /* 0x000fc80004000000 */
[----:B------:R-:W-:-:S04]  /*1470*/  LOP3.LUT R3, R3, 0x1, R6, 0xf8, !PT ;  /* 0x0000000103037812 */ /* 0x000fc800078ef806 */
[----:B------:R-:W-:-:S04]  /*1480*/  LOP3.LUT R3, R3, R4, RZ, 0xc0, !PT ;  /* 0x0000000403037212 */ /* 0x000fc800078ec0ff */
[----:B------:R-:W-:-:S04]  /*1490*/  IADD3 R3, PT, PT, R6, R3, RZ ;  /* 0x0000000306037210 */ /* 0x000fc80007ffe0ff */
[----:B------:R-:W-:Y:S01]  /*14a0*/  LOP3.LUT R0, R3, R0, RZ, 0xfc, !PT ;  /* 0x0000000003007212 */ /* 0x000fe200078efcff */
[----:B------:R-:W-:Y:S06]  /*14b0*/  BRA `(.L_x_44) ;  /* 0x0000000000107947 */ /* 0x000fec0003800000 */
.L_x_43:
[----:B------:R-:W-:-:S04]  /*14c0*/  LOP3.LUT R0, R0, 0x80000000, RZ, 0xc0, !PT ;  /* 0x8000000000007812 */ /* 0x000fc800078ec0ff */
[----:B------:R-:W-:Y:S01]  /*14d0*/  LOP3.LUT R0, R0, 0x7f800000, RZ, 0xfc, !PT ;  /* 0x7f80000000007812 */ /* 0x000fe200078efcff */
[----:B------:R-:W-:Y:S06]  /*14e0*/  BRA `(.L_x_44) ;  /* 0x0000000000047947 */ /* 0x000fec0003800000 */
.L_x_42:
[----:B------:R-:W-:-:S07]  /*14f0*/  LEA R0, R5, R0, 0x17 ;  /* 0x0000000005007211 */ /* 0x000fce00078eb8ff */
.L_x_44:
[----:B------:R-:W-:Y:S05]  /*1500*/  BSYNC.RECONVERGENT B2 ;  /* 0x0000000000027941 */ /* 0x000fea0003800200 */
.L_x_41:
[----:B------:R-:W-:Y:S05]  /*1510*/  BRA `(.L_x_45) ;  /* 0x0000000000207947 */ /* 0x000fea0003800000 */
.L_x_40:
[----:B------:R-:W-:-:S04]  /*1520*/  LOP3.LUT R0, R4, 0x80000000, R3, 0x48, !PT ;  /* 0x8000000004007812 */ /* 0x000fc800078e4803 */
[----:B------:R-:W-:Y:S01]  /*1530*/  LOP3.LUT R0, R0, 0x7f800000, RZ, 0xfc, !PT ;  /* 0x7f80000000007812 */ /* 0x000fe200078efcff */
[----:B------:R-:W-:Y:S06]  /*1540*/  BRA `(.L_x_45) ;  /* 0x0000000000147947 */ /* 0x000fec0003800000 */
.L_x_39:
[----:B------:R-:W-:Y:S01]  /*1550*/  LOP3.LUT R0, R4, 0x80000000, R3, 0x48, !PT ;  /* 0x8000000004007812 */ /* 0x000fe200078e4803 */
[----:B------:R-:W-:Y:S06]  /*1560*/  BRA `(.L_x_45) ;  /* 0x00000000000c7947 */ /* 0x000fec0003800000 */
.L_x_38:
[----:B------:R-:W0:Y:S01]  /*1570*/  MUFU.RSQ R0, -QNAN ;  /* 0xffc0000000007908 */ /* 0x000e220000001400 */
[----:B------:R-:W-:Y:S05]  /*1580*/  BRA `(.L_x_45) ;  /* 0x0000000000047947 */ /* 0x000fea0003800000 */
.L_x_37:
[----:B------:R-:W-:-:S07]  /*1590*/  FADD.FTZ R0, R3, R0 ;  /* 0x0000000003007221 */ /* 0x000fce0000010000 */
.L_x_45:
[----:B------:R-:W-:Y:S05]  /*15a0*/  BSYNC.RECONVERGENT B1 ;  /* 0x0000000000017941 */ /* 0x000fea0003800200 */
.L_x_35:
[----:B------:R-:W-:-:S04]  /*15b0*/  HFMA2 R3, -RZ, RZ, 0, 0 ;  /* 0x00000000ff037431 */ /* 0x000fc800000001ff */
[----:B0-----:R-:W-:Y:S05]  /*15c0*/  RET.REL.NODEC R2 `(PRelu_Backward) ;  /* 0xffffffe8028c7950 */ /* 0x001fea0003c3ffff */
.L_x_46:
        /* <DEDUP_REMOVED lines=11> */
.L_x_49:


//--------------------- .text.PRelu_Forward       --------------------------
	.section	.text.PRelu_Forward,"ax",@progbits
	.align	128
        .global         PRelu_Forward
        .type           PRelu_Forward,@function
        .size           PRelu_Forward,(.L_x_53 - PRelu_Forward)
        .other          PRelu_Forward,@"STO_CUDA_ENTRY STV_DEFAULT"
PRelu_Forward:
.text.PRelu_Forward:
[----:B------:R-:W-:Y:S01]  /*0000*/  LDC R1, c[0x0][0x37c] ;  /* 0x0000df00ff017b82 */ /* 0x000fe20000000800 */
[----:B------:R-:W0:Y:S07]  /*0010*/  S2R R2, SR_TID.Y ;  /* 0x0000000000027919 */ /* 0x000e2e0000002200 */
[----:B------:R-:W1:Y:S01]  /*0020*/  LDC R0, c[0x0][0x360] ;  /* 0x0000d800ff007b82 */ /* 0x000e620000000800 */
[----:B------:R-:W2:Y:S01]  /*0030*/  LDCU.64 UR8, c[0x0][0x398] ;  /* 0x00007300ff0877ac */ /* 0x000ea20008000a00 */
[----:B------:R-:W1:Y:S01]  /*0040*/  S2R R3, SR_TID.X ;  /* 0x0000000000037919 */ /* 0x000e620000002100 */
[----:B------:R-:W3:Y:S01]  /*0050*/  LDCU UR7, c[0x0][0x3a0] ;  /* 0x00007400ff0777ac */ /* 0x000ee20008000800 */
[----:B------:R-:W4:Y:S04]  /*0060*/  S2R R5, SR_TID.Z ;  /* 0x0000000000057919 */ /* 0x000f280000002300 */
[----:B------:R-:W0:Y:S08]  /*0070*/  S2UR UR5, SR_CTAID.Y ;  /* 0x00000000000579c3 */ /* 0x000e300000002600 */
[----:B------:R-:W0:Y:S08]  /*0080*/  LDC R7, c[0x0][0x364] ;  /* 0x0000d900ff077b82 */ /* 0x000e300000000800 */
[----:B------:R-:W1:Y:S08]  /*0090*/  S2UR UR4, SR_CTAID.X ;  /* 0x00000000000479c3 */ /* 0x000e700000002500 */
[----:B------:R-:W4:Y:S08]  /*00a0*/  S2UR UR6, SR_CTAID.Z ;  /* 0x00000000000679c3 */ /* 0x000f300000002700 */
[----:B------:R-:W4:Y:S01]  /*00b0*/  LDC R6, c[0x0][0x368] ;  /* 0x0000da00ff067b82 */ /* 0x000f220000000800 */
[----:B0-----:R-:W-:-:S05]  /*00c0*/  IMAD R7, R7, UR5, R2 ;  /* 0x0000000507077c24 */ /* 0x001fca000f8e0202 */
[----:B--2---:R-:W-:Y:S01]  /*00d0*/  ISETP.GE.AND P0, PT, R7, UR9, PT ;  /* 0x0000000907007c0c */ /* 0x004fe2000bf06270 */
[----:B-1----:R-:W-:-:S05]  /*00e0*/  IMAD R0, R0, UR4, R3 ;  /* 0x0000000400007c24 */ /* 0x002fca000f8e0203 */
[----:B------:R-:W-:Y:S01]  /*00f0*/  ISETP.GE.OR P0, PT, R0, UR8, P0 ;  /* 0x0000000800007c0c */ /* 0x000fe20008706670 */
[----:B----4-:R-:W-:-:S05]  /*0100*/  IMAD R6, R6, UR6, R5 ;  /* 0x0000000606067c24 */ /* 0x010fca000f8e0205 */
[----:B---3--:R-:W-:-:S13]  /*0110*/  ISETP.GE.OR P0, PT, R6, UR7, P0 ;  /* 0x0000000706007c0c */ /* 0x008fda0008706670 */
[----:B------:R-:W-:Y:S05]  /*0120*/  @P0 EXIT ;  /* 0x000000000000094d */ /* 0x000fea0003800000 */
[----:B------:R-:W0:Y:S01]  /*0130*/  LDC.64 R2, c[0x0][0x380] ;  /* 0x0000e000ff027b82 */ /* 0x000e220000000a00 */
[----:B------:R-:W1:Y:S01]  /*0140*/  LDCU.64 UR4, c[0x0][0x358] ;  /* 0x00006b00ff0477ac */ /* 0x000e620008000a00 */
[----:B------:R-:W-:-:S04]  /*0150*/  IMAD R9, R6, UR9, R7 ;  /* 0x0000000906097c24 */ /* 0x000fc8000f8e0207 */
[----:B------:R-:W-:Y:S02]  /*0160*/  IMAD R9, R9, UR8, R0 ;  /* 0x0000000809097c24 */ /* 0x000fe4000f8e0200 */
[----:B------:R-:W2:Y:S02]  /*0170*/  LDC.64 R4, c[0x0][0x388] ;  /* 0x0000e200ff047b82 */ /* 0x000ea40000000a00 */
[----:B0-----:R-:W-:-:S06]  /*0180*/  IMAD.WIDE R2, R9, 0x4, R2 ;  /* 0x0000000409027825 */ /* 0x001fcc00078e0202 */
[----:B-1----:R-:W3:Y:S01]  /*0190*/  LDG.E.CONSTANT R2, desc[UR4][R2.64] ;  /* 0x0000000402027981 */ /* 0x002ee2000c1e9900 */
[----:B--2---:R-:W-:Y:S02]  /*01a0*/  IMAD.WIDE.U32 R4, R7, 0x4, R4 ;  /* 0x0000000407047825 */ /* 0x004fe400078e0004 */
[----:B------:R-:W0:Y:S04]  /*01b0*/  LDC.64 R6, c[0x0][0x390] ;  /* 0x0000e400ff067b82 */ /* 0x000e280000000a00 */
[----:B------:R-:W2:Y:S01]  /*01c0*/  LDG.E.CONSTANT R4, desc[UR4][R4.64] ;  /* 0x0000000404047981 */ /* 0x000ea2000c1e9900 */
[----:B0-----:R-:W-:Y:S01]  /*01d0*/  IMAD.WIDE R6, R9, 0x4, R6 ;  /* 0x0000000409067825 */ /* 0x001fe200078e0206 */
[-C--:B---3--:R-:W-:Y:S02]  /*01e0*/  FMNMX R11, RZ, R2.reuse, !PT ;  /* 0x00000002ff0b7209 */ /* 0x088fe40007800000 */
[----:B------:R-:W-:-:S05]  /*01f0*/  FMNMX R0, RZ, R2, PT ;  /* 0x00000002ff007209 */ /* 0x000fca0003800000 */
[----:B--2---:R-:W-:-:S05]  /*0200*/  FFMA R11, R4, R0, R11 ;  /* 0x00000000040b7223 */ /* 0x004fca000000000b */
[----:B------:R-:W-:Y:S01]  /*0210*/  STG.E desc[UR4][R6.64], R11 ;  /* 0x0000000b06007986 */ /* 0x000fe2000c101904 */
[----:B------:R-:W-:Y:S05]  /*0220*/  EXIT ;  /* 0x000000000000794d */ /* 0x000fea0003800000 */
.L_x_47:
        /* <DEDUP_REMOVED lines=13> */
.L_x_53:


//--------------------- .nv.shared.reserved.0     --------------------------
	.section	.nv.shared.reserved.0,"aw",@nobits
	.weak		__nv_reservedSMEM_offset_0_alias
	.size		__nv_reservedSMEM_offset_0_alias, 0, 64
	.other		__nv_reservedSMEM_offset_0_alias,@"STO_CUDA_RESERVED_SHARED STV_DEFAULT"
__nv_reservedSMEM_offset_0_alias:
	.zero		0
	.zero		64


//--------------------- .nv.constant0.PRelu_Backward2 --------------------------
	.section	.nv.constant0.PRelu_Backward2,"a",@progbits
	.sectionflags	@""
	.align	4
.nv.constant0.PRelu_Backward2:
	.zero		956


//--------------------- .nv.constant0.PRelu_Backward1 --------------------------
	.section	.nv.constant0.PRelu_Backward1,"a",@progbits
	.sectionflags	@""
	.align	4
.nv.constant0.PRelu_Backward1:
	.zero		956


//--------------------- .nv.constant0.PRelu_Backward --------------------------
	.section	.nv.constant0.PRelu_Backward,"a",@progbits
	.sectionflags	@""
	.align	4
.nv.constant0.PRelu_Backward:
	.zero		948


//--------------------- .nv.constant0.PRelu_Forward --------------------------
	.section	.nv.constant0.PRelu_Forward,"a",@progbits
	.sectionflags	@""
	.align	4
.nv.constant0.PRelu_Forward:
	.zero		932


//--------------------- SYMBOLS --------------------------

	.type		.nv.reservedSmem.offset0,@object
	.size		.nv.reservedSmem.offset0,0x4
